	.target	sm_90a

	.elftype	@"ET_EXEC"


//--------------------- .note.nv.tkinfo           --------------------------
	.section	.note.nv.tkinfo,"",@"SHT_NOTE"
	.sectionflags	@"SHF_NOTE_NV_TKINFO"
	.tkinfo
        /*0018*/ 	.word	0x00000002
        /*0030*/ 	.string	""
        /*0030*/ 	.string	"ptxas"
        /*0030*/ 	.string	"Cuda compilation tools, release 13.0, V13.0.88"
        /*0030*/ 	.string	"Build cuda_13.0.r13.0/compiler.36424714_0"
        /*0030*/ 	.string	"-arch sm_90a -m 64 "



//--------------------- .note.nv.cuinfo           --------------------------
	.section	.note.nv.cuinfo,"",@"SHT_NOTE"
	.sectionflags	@"SHF_NOTE_NV_CUINFO"
        /*0018*/ 	.short	0x0002
        /*001a*/ 	.short	0x005a
        /*001c*/ 	.short	0x0082
	.zero		2


//--------------------- .nv.info                  --------------------------
	.section	.nv.info,"",@"SHT_CUDA_INFO"
	.align	4


	//----- nvinfo : EIATTR_REGCOUNT
	.align		4
        /*0000*/ 	.byte	0x04, 0x2f
        /*0002*/ 	.short	(.L_12 - .L_11)
	.align		4
.L_11:
        /*0004*/ 	.word	index@(_ZN7cutlass13device_kernelINS_4gemm6kernel13GemmUniversalIN4cute5tupleIJiiiiEEENS1_10collective13CollectiveMmaINS1_37MainloopSm90TmaGmmaWarpSpecializedFP8ILi6ENS5_IJNS4_1CILi1EEESB_SB_EEENS1_35KernelTmaWarpSpecializedCooperativeEEENS5_IJNSA_ILi128EEENSA_ILi256EEENSA_ILi32EEEEEENS_12float_e5m2_tENS5_IJlSB_lEEESJ_SK_NS4_8TiledMMAINS4_8MMA_AtomIJNS4_4SM904GMMA31MMA_64x256x32_F32E5M2E5M2_SS_TNILNSO_7ScaleInE1ELSQ_1EEEEEENS4_6LayoutINS5_IJNSA_ILi2EEESB_SB_EEENS5_IJSB_NSA_ILi0EEESW_EEEEENS5_IJNS4_10UnderscoreESZ_SZ_EEEEENS4_13SM90_TMA_LOADENS4_14ComposedLayoutINS4_7SwizzleILi1ELi4ELi3EEENS4_18smem_ptr_flag_bitsILi8EEENST_INS5_IJNSA_ILi8EEESH_EEENS5_IJSH_SB_EEEEEEEvNS4_8identityES12_S1C_vS1D_EENS_8epilogue10collective6detail29Sm90TmaWarpSpecializedAdapterINS1G_15DefaultEpilogueISJ_SK_SK_NS1F_6thread17LinearCombinationISJ_Li1EffLNS1K_9ScaleType4KindE0ELNS_15FloatRoundStyleE2ESJ_EENS1_15EpilogueDefaultEEEEEvvEEEEvNT_6ParamsE)
        /*0008*/ 	.word	0x000000a8


	//----- nvinfo : EIATTR_FRAME_SIZE
	.align		4
.L_12:
        /*000c*/ 	.byte	0x04, 0x11
        /*000e*/ 	.short	(.L_14 - .L_13)
	.align		4
.L_13:
        /*0010*/ 	.word	index@(_ZN7cutlass13device_kernelINS_4gemm6kernel13GemmUniversalIN4cute5tupleIJiiiiEEENS1_10collective13CollectiveMmaINS1_37MainloopSm90TmaGmmaWarpSpecializedFP8ILi6ENS5_IJNS4_1CILi1EEESB_SB_EEENS1_35KernelTmaWarpSpecializedCooperativeEEENS5_IJNSA_ILi128EEENSA_ILi256EEENSA_ILi32EEEEEENS_12float_e5m2_tENS5_IJlSB_lEEESJ_SK_NS4_8TiledMMAINS4_8MMA_AtomIJNS4_4SM904GMMA31MMA_64x256x32_F32E5M2E5M2_SS_TNILNSO_7ScaleInE1ELSQ_1EEEEEENS4_6LayoutINS5_IJNSA_ILi2EEESB_SB_EEENS5_IJSB_NSA_ILi0EEESW_EEEEENS5_IJNS4_10UnderscoreESZ_SZ_EEEEENS4_13SM90_TMA_LOADENS4_14ComposedLayoutINS4_7SwizzleILi1ELi4ELi3EEENS4_18smem_ptr_flag_bitsILi8EEENST_INS5_IJNSA_ILi8EEESH_EEENS5_IJSH_SB_EEEEEEEvNS4_8identityES12_S1C_vS1D_EENS_8epilogue10collective6detail29Sm90TmaWarpSpecializedAdapterINS1G_15DefaultEpilogueISJ_SK_SK_NS1F_6thread17LinearCombinationISJ_Li1EffLNS1K_9ScaleType4KindE0ELNS_15FloatRoundStyleE2ESJ_EENS1_15EpilogueDefaultEEEEEvvEEEEvNT_6ParamsE)
        /*0014*/ 	.word	0x00000100


	//----- nvinfo : EIATTR_MIN_STACK_SIZE
	.align		4
.L_14:
        /*0018*/ 	.byte	0x04, 0x12
        /*001a*/ 	.short	(.L_16 - .L_15)
	.align		4
.L_15:
        /*001c*/ 	.word	index@(_ZN7cutlass13device_kernelINS_4gemm6kernel13GemmUniversalIN4cute5tupleIJiiiiEEENS1_10collective13CollectiveMmaINS1_37MainloopSm90TmaGmmaWarpSpecializedFP8ILi6ENS5_IJNS4_1CILi1EEESB_SB_EEENS1_35KernelTmaWarpSpecializedCooperativeEEENS5_IJNSA_ILi128EEENSA_ILi256EEENSA_ILi32EEEEEENS_12float_e5m2_tENS5_IJlSB_lEEESJ_SK_NS4_8TiledMMAINS4_8MMA_AtomIJNS4_4SM904GMMA31MMA_64x256x32_F32E5M2E5M2_SS_TNILNSO_7ScaleInE1ELSQ_1EEEEEENS4_6LayoutINS5_IJNSA_ILi2EEESB_SB_EEENS5_IJSB_NSA_ILi0EEESW_EEEEENS5_IJNS4_10UnderscoreESZ_SZ_EEEEENS4_13SM90_TMA_LOADENS4_14ComposedLayoutINS4_7SwizzleILi1ELi4ELi3EEENS4_18smem_ptr_flag_bitsILi8EEENST_INS5_IJNSA_ILi8EEESH_EEENS5_IJSH_SB_EEEEEEEvNS4_8identityES12_S1C_vS1D_EENS_8epilogue10collective6detail29Sm90TmaWarpSpecializedAdapterINS1G_15DefaultEpilogueISJ_SK_SK_NS1F_6thread17LinearCombinationISJ_Li1EffLNS1K_9ScaleType4KindE0ELNS_15FloatRoundStyleE2ESJ_EENS1_15EpilogueDefaultEEEEEvvEEEEvNT_6ParamsE)
        /*0020*/ 	.word	0x00000100
.L_16:


//--------------------- .nv.compat                --------------------------
	.section	.nv.compat,"",@"SHT_CUDA_COMPAT_INFO"
	.align	4
        /*0000*/ 	.byte	0x02, 0x09, 0x01, 0x00, 0x02, 0x02, 0x04, 0x00, 0x02, 0x05, 0x05, 0x00, 0x03, 0x07, 0x01, 0x01
        /*0010*/ 	.byte	0x02, 0x03, 0x01, 0x00, 0x02, 0x06, 0x01, 0x00, 0x04, 0x0b, 0x08, 0x00, 0x00, 0x00, 0x00, 0x00
        /*0020*/ 	.byte	0x00, 0x00, 0x00, 0x00


//--------------------- .nv.info._ZN7cutlass13device_kernelINS_4gemm6kernel13GemmUniversalIN4cute5tupleIJiiiiEEENS1_10collective13CollectiveMmaINS1_37MainloopSm90TmaGmmaWarpSpecializedFP8ILi6ENS5_IJNS4_1CILi1EEESB_SB_EEENS1_35KernelTmaWarpSpecializedCooperativeEEENS5_IJNSA_ILi128EEENSA_ILi256EEENSA_ILi32EEEEEENS_12float_e5m2_tENS5_IJlSB_lEEESJ_SK_NS4_8TiledMMAINS4_8MMA_AtomIJNS4_4SM904GMMA31MMA_64x256x32_F32E5M2E5M2_SS_TNILNSO_7ScaleInE1ELSQ_1EEEEEENS4_6LayoutINS5_IJNSA_ILi2EEESB_SB_EEENS5_IJSB_NSA_ILi0EEESW_EEEEENS5_IJNS4_10UnderscoreESZ_SZ_EEEEENS4_13SM90_TMA_LOADENS4_14ComposedLayoutINS4_7SwizzleILi1ELi4ELi3EEENS4_18smem_ptr_flag_bitsILi8EEENST_INS5_IJNSA_ILi8EEESH_EEENS5_IJSH_SB_EEEEEEEvNS4_8identityES12_S1C_vS1D_EENS_8epilogue10collective6detail29Sm90TmaWarpSpecializedAdapterINS1G_15DefaultEpilogueISJ_SK_SK_NS1F_6thread17LinearCombinationISJ_Li1EffLNS1K_9ScaleType4KindE0ELNS_15FloatRoundStyleE2ESJ_EENS1_15EpilogueDefaultEEEEEvvEEEEvNT_6ParamsE --------------------------
	.section	.nv.info._ZN7cutlass13device_kernelINS_4gemm6kernel13GemmUniversalIN4cute5tupleIJiiiiEEENS1_10collective13CollectiveMmaINS1_37MainloopSm90TmaGmmaWarpSpecializedFP8ILi6ENS5_IJNS4_1CILi1EEESB_SB_EEENS1_35KernelTmaWarpSpecializedCooperativeEEENS5_IJNSA_ILi128EEENSA_ILi256EEENSA_ILi32EEEEEENS_12float_e5m2_tENS5_IJlSB_lEEESJ_SK_NS4_8TiledMMAINS4_8MMA_AtomIJNS4_4SM904GMMA31MMA_64x256x32_F32E5M2E5M2_SS_TNILNSO_7ScaleInE1ELSQ_1EEEEEENS4_6LayoutINS5_IJNSA_ILi2EEESB_SB_EEENS5_IJSB_NSA_ILi0EEESW_EEEEENS5_IJNS4_10UnderscoreESZ_SZ_EEEEENS4_13SM90_TMA_LOADENS4_14ComposedLayoutINS4_7SwizzleILi1ELi4ELi3EEENS4_18smem_ptr_flag_bitsILi8EEENST_INS5_IJNSA_ILi8EEESH_EEENS5_IJSH_SB_EEEEEEEvNS4_8identityES12_S1C_vS1D_EENS_8epilogue10collective6detail29Sm90TmaWarpSpecializedAdapterINS1G_15DefaultEpilogueISJ_SK_SK_NS1F_6thread17LinearCombinationISJ_Li1EffLNS1K_9ScaleType4KindE0ELNS_15FloatRoundStyleE2ESJ_EENS1_15EpilogueDefaultEEEEEvvEEEEvNT_6ParamsE,"",@"SHT_CUDA_INFO"
	.sectionflags	@""
	.align	4


	//----- nvinfo : EIATTR_CUDA_API_VERSION
	.align		4
        /*0000*/ 	.byte	0x04, 0x37
        /*0002*/ 	.short	(.L_18 - .L_17)
.L_17:
        /*0004*/ 	.word	0x00000082


	//----- nvinfo : EIATTR_KPARAM_INFO
	.align		4
.L_18:
        /*0008*/ 	.byte	0x04, 0x17
        /*000a*/ 	.short	(.L_20 - .L_19)
.L_19:
        /*000c*/ 	.word	0x00000000
        /*0010*/ 	.short	0x0000
        /*0012*/ 	.short	0x0070
        /*0014*/ 	.byte	0x00, 0xf0, 0x01, 0x10


	//----- nvinfo : EIATTR_SPARSE_MMA_MASK
	.align		4
.L_20:
        /*0018*/ 	.byte	0x03, 0x50
        /*001a*/ 	.short	0x0000


	//----- nvinfo : EIATTR_MAXREG_COUNT
	.align		4
        /*001c*/ 	.byte	0x03, 0x1b
        /*001e*/ 	.short	0x00a8


	//----- nvinfo : EIATTR_NUM_BARRIERS
	.align		4
        /*0020*/ 	.byte	0x02, 0x4c
        /*0022*/ 	.byte	0x01
	.zero		1


	//----- nvinfo : EIATTR_ANNOTATIONS
	.align		4
        /*0024*/ 	.byte	0x04, 0x55
        /*0026*/ 	.short	(.L_22 - .L_21)


	//   ....[0]....
.L_21:
        /*0028*/ 	.word	0x00000001
        /*002c*/ 	.byte	0xd0, 0x05, 0x00, 0x00, 0x01, 0x00, 0x00, 0x00, 0xf0, 0x05, 0x00, 0x00, 0x01, 0x00, 0x00, 0x00
        /* <DEDUP_REMOVED lines=193> */
        /*0c4c*/ 	.byte	0xd0, 0x00, 0x01, 0x00


	//----- nvinfo : EIATTR_MERCURY_ISA_VERSION
	.align		4
.L_22:
        /*0c50*/ 	.byte	0x03, 0x5f
        /*0c52*/ 	.short	0x0101


	//----- nvinfo : EIATTR_INT_WARP_WIDE_INSTR_OFFSETS
	.align		4
        /*0c54*/ 	.byte	0x04, 0x31
        /*0c56*/ 	.short	(.L_24 - .L_23)


	//   ....[0]....
.L_23:
        /*0c58*/ 	.word	0x000004a0


	//   ....[1]....
        /*0c5c*/ 	.word	0x000004b0


	//   ....[2]....
        /*0c60*/ 	.word	0x000005e0


	//----- nvinfo : EIATTR_COOP_GROUP_MASK_REGIDS
	.align		4
.L_24:
        /*0c64*/ 	.byte	0x04, 0x29
        /*0c66*/ 	.short	(.L_26 - .L_25)


	//   ....[0]....
.L_25:
        /*0c68*/ 	.word	0xffffffff


	//   ....[1]....
        /*0c6c*/ 	.word	0xffffffff


	//   ....[2]....
        /*0c70*/ 	.word	0xffffffff


	//   ....[3]....
        /*0c74*/ 	.word	0xffffffff


	//   ....[4]....
        /*0c78*/ 	.word	0xffffffff


	//----- nvinfo : EIATTR_COOP_GROUP_INSTR_OFFSETS
	.align		4
.L_26:
        /*0c7c*/ 	.byte	0x04, 0x28
        /*0c7e*/ 	.short	(.L_28 - .L_27)


	//   ....[0]....
.L_27:
        /*0c80*/ 	.word	0x00000070


	//   ....[1]....
        /*0c84*/ 	.word	0x00000080


	//   ....[2]....
        /*0c88*/ 	.word	0x000001a0


	//   ....[3]....
        /*0c8c*/ 	.word	0x000003f0


	//   ....[4]....
        /*0c90*/ 	.word	0x00001330


	//----- nvinfo : EIATTR_REG_RECONFIG
	.align		4
.L_28:
        /*0c94*/ 	.byte	0x01, 0x54
	.zero		2


	//----- nvinfo : EIATTR_MBARRIER_INSTR_OFFSETS
	.align		4
        /*0c98*/ 	.byte	0x04, 0x39
        /*0c9a*/ 	.short	(.L_30 - .L_29)


	//   ....[0]....
.L_29:
        /*0c9c*/ 	.word	0x00000320
        /*0ca0*/ 	.word	0x000000ff
        /*0ca4*/ 	.word	0x00000000
        /*0ca8*/ 	.short	0x0100
        /*0caa*/ 	.byte	0x09
	.zero		1


	//   ....[1]....
        /*0cac*/ 	.word	0x00000330
        /*0cb0*/ 	.word	0x000000ff
        /*0cb4*/ 	.word	0x00000030
        /*0cb8*/ 	.short	0x0100
        /*0cba*/ 	.byte	0x09
	.zero		1


	//   ....[2]....
        /*0cbc*/ 	.word	0x00000340
        /*0cc0*/ 	.word	0x000000ff
        /*0cc4*/ 	.word	0x00000008
        /*0cc8*/ 	.short	0x0100
        /*0cca*/ 	.byte	0x09
	.zero		1


	//   ....[3]....
        /*0ccc*/ 	.word	0x00000350
        /*0cd0*/ 	.word	0x000000ff
        /*0cd4*/ 	.word	0x00000038
        /*0cd8*/ 	.short	0x0100
        /*0cda*/ 	.byte	0x09
	.zero		1


	//   ....[4]....
        /*0cdc*/ 	.word	0x00000360
        /*0ce0*/ 	.word	0x000000ff
        /*0ce4*/ 	.word	0x00000010
        /*0ce8*/ 	.short	0x0100
        /*0cea*/ 	.byte	0x09
	.zero		1


	//   ....[5]....
        /*0cec*/ 	.word	0x00000370
        /*0cf0*/ 	.word	0x000000ff
        /*0cf4*/ 	.word	0x00000040
        /*0cf8*/ 	.short	0x0100
        /*0cfa*/ 	.byte	0x09
	.zero		1


	//   ....[6]....
        /*0cfc*/ 	.word	0x00000380
        /*0d00*/ 	.word	0x000000ff
        /*0d04*/ 	.word	0x00000018
        /*0d08*/ 	.short	0x0100
        /*0d0a*/ 	.byte	0x09
	.zero		1


	//   ....[7]....
        /*0d0c*/ 	.word	0x00000390
        /*0d10*/ 	.word	0x000000ff
        /*0d14*/ 	.word	0x00000048
        /*0d18*/ 	.short	0x0100
        /*0d1a*/ 	.byte	0x09
	.zero		1


	//   ....[8]....
        /*0d1c*/ 	.word	0x000003a0
        /*0d20*/ 	.word	0x000000ff
        /*0d24*/ 	.word	0x00000020
        /*0d28*/ 	.short	0x0100
        /*0d2a*/ 	.byte	0x09
	.zero		1


	//   ....[9]....
        /*0d2c*/ 	.word	0x000003b0
        /*0d30*/ 	.word	0x000000ff
        /*0d34*/ 	.word	0x00000050
        /*0d38*/ 	.short	0x0100
        /*0d3a*/ 	.byte	0x09
	.zero		1


	//   ....[10]....
        /*0d3c*/ 	.word	0x000003c0
        /*0d40*/ 	.word	0x000000ff
        /*0d44*/ 	.word	0x00000028
        /*0d48*/ 	.short	0x0100
        /*0d4a*/ 	.byte	0x09
	.zero		1


	//   ....[11]....
        /*0d4c*/ 	.word	0x000003d0
        /*0d50*/ 	.word	0x000000ff
        /*0d54*/ 	.word	0x00000058
        /*0d58*/ 	.short	0x0100
        /*0d5a*/ 	.byte	0x09
	.zero		1


	//   ....[12]....
        /*0d5c*/ 	.word	0x00000610
        /*0d60*/ 	.word	0x000000ff
        /*0d64*/ 	.word	0x00000070
        /*0d68*/ 	.short	0x0100
        /*0d6a*/ 	.byte	0x06
	.zero		1


	//   ....[13]....
        /*0d6c*/ 	.word	0x00000620
        /*0d70*/ 	.word	0x000000ff
        /*0d74*/ 	.word	0x00000078
        /*0d78*/ 	.short	0x0100
        /*0d7a*/ 	.byte	0x06
	.zero		1


	//   ....[14]....
        /*0d7c*/ 	.word	0x00001b40
        /*0d80*/ 	.word	0x000000ff
        /*0d84*/ 	.word	0x00000000
        /*0d88*/ 	.short	0x010a
        /*0d8a*/ 	.byte	0x06
	.zero		1


	//   ....[15]....
        /*0d8c*/ 	.word	0x00001b80
        /*0d90*/ 	.word	0x000000ff
        /*0d94*/ 	.word	0x00000000
        /*0d98*/ 	.short	0x010a
        /*0d9a*/ 	.byte	0x06
	.zero		1


	//   ....[16]....
        /*0d9c*/ 	.word	0x00002d40
        /*0da0*/ 	.word	0x000000ff
        /*0da4*/ 	.word	0x00000000
        /*0da8*/ 	.short	0x010a
        /*0daa*/ 	.byte	0x09
	.zero		1


	//   ....[17]....
        /*0dac*/ 	.word	0x00002d80
        /*0db0*/ 	.word	0x000000ff
        /*0db4*/ 	.word	0x00000000
        /*0db8*/ 	.short	0x010a
        /*0dba*/ 	.byte	0x09
	.zero		1


	//   ....[18]....
        /*0dbc*/ 	.word	0x00003d50
        /*0dc0*/ 	.word	0x000000ff
        /*0dc4*/ 	.word	0x00000000
        /*0dc8*/ 	.short	0x0101
        /*0dca*/ 	.byte	0x08
	.zero		1


	//   ....[19]....
        /*0dcc*/ 	.word	0x00004f20
        /*0dd0*/ 	.word	0x000000ff
        /*0dd4*/ 	.word	0x00000000
        /*0dd8*/ 	.short	0x0101
        /*0dda*/ 	.byte	0x08
	.zero		1


	//   ....[20]....
        /*0ddc*/ 	.word	0x0000f1d0
        /*0de0*/ 	.word	0x0000000d
        /*0de4*/ 	.word	0x00000030
        /*0de8*/ 	.short	0x010a
        /*0dea*/ 	.byte	0x3f
	.zero		1


	//   ....[21]....
        /*0dec*/ 	.word	0x0000f590
        /*0df0*/ 	.word	0x00000004
        /*0df4*/ 	.word	0x00000078
        /*0df8*/ 	.short	0x0101
        /*0dfa*/ 	.byte	0x3f
	.zero		1


	//   ....[22]....
        /*0dfc*/ 	.word	0x0000fd00
        /*0e00*/ 	.word	0x00000007
        /*0e04*/ 	.word	0x00000000
        /*0e08*/ 	.short	0x010a
        /*0e0a*/ 	.byte	0x3f
	.zero		1


	//   ....[23]....
        /*0e0c*/ 	.word	0x0000fd80
        /*0e10*/ 	.word	0x00000009
        /*0e14*/ 	.word	0x00000000
        /*0e18*/ 	.short	0x010a
        /*0e1a*/ 	.byte	0x3f
	.zero		1


	//   ....[24]....
        /*0e1c*/ 	.word	0x0000fe10
        /*0e20*/ 	.word	0x00000006
        /*0e24*/ 	.word	0x00000000
        /*0e28*/ 	.short	0x010a
        /*0e2a*/ 	.byte	0x3f
	.zero		1


	//   ....[25]....
        /*0e2c*/ 	.word	0x0000fea0
        /*0e30*/ 	.word	0x00000009
        /*0e34*/ 	.word	0x00000000
        /*0e38*/ 	.short	0x010a
        /*0e3a*/ 	.byte	0x3f
	.zero		1


	//   ....[26]....
        /*0e3c*/ 	.word	0x0000ff30
        /*0e40*/ 	.word	0x00000006
        /*0e44*/ 	.word	0x00000000
        /*0e48*/ 	.short	0x010a
        /*0e4a*/ 	.byte	0x3f
	.zero		1


	//   ....[27]....
        /*0e4c*/ 	.word	0x0000ffc0
        /*0e50*/ 	.word	0x00000003
        /*0e54*/ 	.word	0x00000000
        /*0e58*/ 	.short	0x010a
        /*0e5a*/ 	.byte	0x3f
	.zero		1


	//   ....[28]....
        /*0e5c*/ 	.word	0x00010030
        /*0e60*/ 	.word	0x00000003
        /*0e64*/ 	.word	0x00000000
        /*0e68*/ 	.short	0x010a
        /*0e6a*/ 	.byte	0x3f
	.zero		1


	//   ....[29]....
        /*0e6c*/ 	.word	0x000100a0
        /*0e70*/ 	.word	0x00000000
        /*0e74*/ 	.word	0x00000000
        /*0e78*/ 	.short	0x010a
        /*0e7a*/ 	.byte	0x3f
	.zero		1


	//   ....[30]....
        /*0e7c*/ 	.word	0x00010180
        /*0e80*/ 	.word	0x0000000d
        /*0e84*/ 	.word	0x00000030
        /*0e88*/ 	.short	0x010a
        /*0e8a*/ 	.byte	0x3f
	.zero		1


	//   ....[31]....
        /*0e8c*/ 	.word	0x00010260
        /*0e90*/ 	.word	0x00000007
        /*0e94*/ 	.word	0x00000000
        /*0e98*/ 	.short	0x010a
        /*0e9a*/ 	.byte	0x3f
	.zero		1


	//   ....[32]....
        /*0e9c*/ 	.word	0x000102b0
        /*0ea0*/ 	.word	0x00000009
        /*0ea4*/ 	.word	0x00000000
        /*0ea8*/ 	.short	0x010a
        /*0eaa*/ 	.byte	0x3f
	.zero		1


	//   ....[33]....
        /*0eac*/ 	.word	0x00010300
        /*0eb0*/ 	.word	0x00000006
        /*0eb4*/ 	.word	0x00000000
        /*0eb8*/ 	.short	0x010a
        /*0eba*/ 	.byte	0x3f
	.zero		1


	//   ....[34]....
        /*0ebc*/ 	.word	0x00010350
        /*0ec0*/ 	.word	0x00000009
        /*0ec4*/ 	.word	0x00000000
        /*0ec8*/ 	.short	0x010a
        /*0eca*/ 	.byte	0x3f
	.zero		1


	//   ....[35]....
        /*0ecc*/ 	.word	0x000103a0
        /*0ed0*/ 	.word	0x00000006
        /*0ed4*/ 	.word	0x00000000
        /*0ed8*/ 	.short	0x010a
        /*0eda*/ 	.byte	0x3f
	.zero		1


	//----- nvinfo : EIATTR_NUM_MBARRIERS
	.align		4
.L_30:
        /*0edc*/ 	.byte	0x03, 0x38
        /*0ede*/ 	.short	0x000e


	//----- nvinfo : EIATTR_EXIT_INSTR_OFFSETS
	.align		4
        /*0ee0*/ 	.byte	0x04, 0x1c
        /*0ee2*/ 	.short	(.L_32 - .L_31)


	//   ....[0]....
.L_31:
        /*0ee4*/ 	.word	0x00000680


	//   ....[1]....
        /*0ee8*/ 	.word	0x00000fd0


	//   ....[2]....
        /*0eec*/ 	.word	0x0000e810


	//   ....[3]....
        /*0ef0*/ 	.word	0x0000ee60


	//   ....[4]....
        /*0ef4*/ 	.word	0x00010010


	//----- nvinfo : EIATTR_MAX_THREADS
	.align		4
.L_32:
        /*0ef8*/ 	.byte	0x04, 0x05
        /*0efa*/ 	.short	(.L_34 - .L_33)
.L_33:
        /*0efc*/ 	.word	0x00000180
        /*0f00*/ 	.word	0x00000001
        /*0f04*/ 	.word	0x00000001


	//----- nvinfo : EIATTR_CRS_STACK_SIZE
	.align		4
.L_34:
        /*0f08*/ 	.byte	0x04, 0x1e
        /*0f0a*/ 	.short	(.L_36 - .L_35)
.L_35:
        /*0f0c*/ 	.word	0x00000000


	//----- nvinfo : EIATTR_CBANK_PARAM_SIZE
	.align		4
.L_36:
        /*0f10*/ 	.byte	0x03, 0x19
        /*0f12*/ 	.short	0x0470


	//----- nvinfo : EIATTR_PARAM_CBANK
	.align		4
        /*0f14*/ 	.byte	0x04, 0x0a
        /*0f16*/ 	.short	(.L_38 - .L_37)
	.align		4
.L_37:
        /*0f18*/ 	.word	index@(.nv.constant0._ZN7cutlass13device_kernelINS_4gemm6kernel13GemmUniversalIN4cute5tupleIJiiiiEEENS1_10collective13CollectiveMmaINS1_37MainloopSm90TmaGmmaWarpSpecializedFP8ILi6ENS5_IJNS4_1CILi1EEESB_SB_EEENS1_35KernelTmaWarpSpecializedCooperativeEEENS5_IJNSA_ILi128EEENSA_ILi256EEENSA_ILi32EEEEEENS_12float_e5m2_tENS5_IJlSB_lEEESJ_SK_NS4_8TiledMMAINS4_8MMA_AtomIJNS4_4SM904GMMA31MMA_64x256x32_F32E5M2E5M2_SS_TNILNSO_7ScaleInE1ELSQ_1EEEEEENS4_6LayoutINS5_IJNSA_ILi2EEESB_SB_EEENS5_IJSB_NSA_ILi0EEESW_EEEEENS5_IJNS4_10UnderscoreESZ_SZ_EEEEENS4_13SM90_TMA_LOADENS4_14ComposedLayoutINS4_7SwizzleILi1ELi4ELi3EEENS4_18smem_ptr_flag_bitsILi8EEENST_INS5_IJNSA_ILi8EEESH_EEENS5_IJSH_SB_EEEEEEEvNS4_8identityES12_S1C_vS1D_EENS_8epilogue10collective6detail29Sm90TmaWarpSpecializedAdapterINS1G_15DefaultEpilogueISJ_SK_SK_NS1F_6thread17LinearCombinationISJ_Li1EffLNS1K_9ScaleType4KindE0ELNS_15FloatRoundStyleE2ESJ_EENS1_15EpilogueDefaultEEEEEvvEEEEvNT_6ParamsE)
        /*0f1c*/ 	.short	0x0210
        /*0f1e*/ 	.short	0x0470


	//----- nvinfo : EIATTR_SW_WAR
	.align		4
.L_38:
        /*0f20*/ 	.byte	0x04, 0x36
        /*0f22*/ 	.short	(.L_40 - .L_39)
.L_39:
        /*0f24*/ 	.word	0x00000008
.L_40:


//--------------------- .nv.callgraph             --------------------------
	.section	.nv.callgraph,"",@"SHT_CUDA_CALLGRAPH"
	.align	4
	.sectionentsize	8
	.align		4
        /*0000*/ 	.word	0x00000000
	.align		4
        /*0004*/ 	.word	0xffffffff
	.align		4
        /*0008*/ 	.word	0x00000000
	.align		4
        /*000c*/ 	.word	0xfffffffe
	.align		4
        /*0010*/ 	.word	0x00000000
	.align		4
        /*0014*/ 	.word	0xfffffffd
	.align		4
        /*0018*/ 	.word	0x00000000
	.align		4
        /*001c*/ 	.word	0xfffffffc


//--------------------- .nv.constant4             --------------------------
	.section	.nv.constant4,"a",@progbits
	.align	8
	.align		8
.nv.constant4:
        /*0000*/ 	.dword	_ZN40_INTERNAL_3bd721a6_4_k_cu_8ea1d842_303454cuda3std3__45__cpo5beginE
	.align		8
        /*0008*/ 	.dword	_ZN40_INTERNAL_3bd721a6_4_k_cu_8ea1d842_303454cuda3std3__45__cpo3endE
	.align		8
        /*0010*/ 	.dword	_ZN40_INTERNAL_3bd721a6_4_k_cu_8ea1d842_303454cuda3std3__45__cpo6cbeginE
	.align		8
        /*0018*/ 	.dword	_ZN40_INTERNAL_3bd721a6_4_k_cu_8ea1d842_303454cuda3std3__45__cpo4cendE
	.align		8
        /*0020*/ 	.dword	_ZN40_INTERNAL_3bd721a6_4_k_cu_8ea1d842_303454cuda3std3__442_GLOBAL__N__3bd721a6_4_k_cu_8ea1d842_303456ignoreE
	.align		8
        /*0028*/ 	.dword	_ZN40_INTERNAL_3bd721a6_4_k_cu_8ea1d842_303454cuda3std3__419piecewise_constructE
	.align		8
        /*0030*/ 	.dword	_ZN40_INTERNAL_3bd721a6_4_k_cu_8ea1d842_303454cuda3std3__48in_placeE
	.align		8
        /*0038*/ 	.dword	_ZN40_INTERNAL_3bd721a6_4_k_cu_8ea1d842_303454cuda3std6ranges3__45__cpo4swapE
	.align		8
        /*0040*/ 	.dword	_ZN40_INTERNAL_3bd721a6_4_k_cu_8ea1d842_303454cuda3std6ranges3__45__cpo9iter_moveE
	.align		8
        /*0048*/ 	.dword	_ZN40_INTERNAL_3bd721a6_4_k_cu_8ea1d842_303454cute7productE
	.align		8
        /*0050*/ 	.dword	_ZN40_INTERNAL_3bd721a6_4_k_cu_8ea1d842_303454cute1_E


//--------------------- .text._ZN7cutlass13device_kernelINS_4gemm6kernel13GemmUniversalIN4cute5tupleIJiiiiEEENS1_10collective13CollectiveMmaINS1_37MainloopSm90TmaGmmaWarpSpecializedFP8ILi6ENS5_IJNS4_1CILi1EEESB_SB_EEENS1_35KernelTmaWarpSpecializedCooperativeEEENS5_IJNSA_ILi128EEENSA_ILi256EEENSA_ILi32EEEEEENS_12float_e5m2_tENS5_IJlSB_lEEESJ_SK_NS4_8TiledMMAINS4_8MMA_AtomIJNS4_4SM904GMMA31MMA_64x256x32_F32E5M2E5M2_SS_TNILNSO_7ScaleInE1ELSQ_1EEEEEENS4_6LayoutINS5_IJNSA_ILi2EEESB_SB_EEENS5_IJSB_NSA_ILi0EEESW_EEEEENS5_IJNS4_10UnderscoreESZ_SZ_EEEEENS4_13SM90_TMA_LOADENS4_14ComposedLayoutINS4_7SwizzleILi1ELi4ELi3EEENS4_18smem_ptr_flag_bitsILi8EEENST_INS5_IJNSA_ILi8EEESH_EEENS5_IJSH_SB_EEEEEEEvNS4_8identityES12_S1C_vS1D_EENS_8epilogue10collective6detail29Sm90TmaWarpSpecializedAdapterINS1G_15DefaultEpilogueISJ_SK_SK_NS1F_6thread17LinearCombinationISJ_Li1EffLNS1K_9ScaleType4KindE0ELNS_15FloatRoundStyleE2ESJ_EENS1_15EpilogueDefaultEEEEEvvEEEEvNT_6ParamsE --------------------------
	.section	.text._ZN7cutlass13device_kernelINS_4gemm6kernel13GemmUniversalIN4cute5tupleIJiiiiEEENS1_10collective13CollectiveMmaINS1_37MainloopSm90TmaGmmaWarpSpecializedFP8ILi6ENS5_IJNS4_1CILi1EEESB_SB_EEENS1_35KernelTmaWarpSpecializedCooperativeEEENS5_IJNSA_ILi128EEENSA_ILi256EEENSA_ILi32EEEEEENS_12float_e5m2_tENS5_IJlSB_lEEESJ_SK_NS4_8TiledMMAINS4_8MMA_AtomIJNS4_4SM904GMMA31MMA_64x256x32_F32E5M2E5M2_SS_TNILNSO_7ScaleInE1ELSQ_1EEEEEENS4_6LayoutINS5_IJNSA_ILi2EEESB_SB_EEENS5_IJSB_NSA_ILi0EEESW_EEEEENS5_IJNS4_10UnderscoreESZ_SZ_EEEEENS4_13SM90_TMA_LOADENS4_14ComposedLayoutINS4_7SwizzleILi1ELi4ELi3EEENS4_18smem_ptr_flag_bitsILi8EEENST_INS5_IJNSA_ILi8EEESH_EEENS5_IJSH_SB_EEEEEEEvNS4_8identityES12_S1C_vS1D_EENS_8epilogue10collective6detail29Sm90TmaWarpSpecializedAdapterINS1G_15DefaultEpilogueISJ_SK_SK_NS1F_6thread17LinearCombinationISJ_Li1EffLNS1K_9ScaleType4KindE0ELNS_15FloatRoundStyleE2ESJ_EENS1_15EpilogueDefaultEEEEEvvEEEEvNT_6ParamsE,"ax",@progbits
	.align	128
.text._ZN7cutlass13device_kernelINS_4gemm6kernel13GemmUniversalIN4cute5tupleIJiiiiEEENS1_10collective13CollectiveMmaINS1_37MainloopSm90TmaGmmaWarpSpecializedFP8ILi6ENS5_IJNS4_1CILi1EEESB_SB_EEENS1_35KernelTmaWarpSpecializedCooperativeEEENS5_IJNSA_ILi128EEENSA_ILi256EEENSA_ILi32EEEEEENS_12float_e5m2_tENS5_IJlSB_lEEESJ_SK_NS4_8TiledMMAINS4_8MMA_AtomIJNS4_4SM904GMMA31MMA_64x256x32_F32E5M2E5M2_SS_TNILNSO_7ScaleInE1ELSQ_1EEEEEENS4_6LayoutINS5_IJNSA_ILi2EEESB_SB_EEENS5_IJSB_NSA_ILi0EEESW_EEEEENS5_IJNS4_10UnderscoreESZ_SZ_EEEEENS4_13SM90_TMA_LOADENS4_14ComposedLayoutINS4_7SwizzleILi1ELi4ELi3EEENS4_18smem_ptr_flag_bitsILi8EEENST_INS5_IJNSA_ILi8EEESH_EEENS5_IJSH_SB_EEEEEEEvNS4_8identityES12_S1C_vS1D_EENS_8epilogue10collective6detail29Sm90TmaWarpSpecializedAdapterINS1G_15DefaultEpilogueISJ_SK_SK_NS1F_6thread17LinearCombinationISJ_Li1EffLNS1K_9ScaleType4KindE0ELNS_15FloatRoundStyleE2ESJ_EENS1_15EpilogueDefaultEEEEEvvEEEEvNT_6ParamsE:
        .type           _ZN7cutlass13device_kernelINS_4gemm6kernel13GemmUniversalIN4cute5tupleIJiiiiEEENS1_10collective13CollectiveMmaINS1_37MainloopSm90TmaGmmaWarpSpecializedFP8ILi6ENS5_IJNS4_1CILi1EEESB_SB_EEENS1_35KernelTmaWarpSpecializedCooperativeEEENS5_IJNSA_ILi128EEENSA_ILi256EEENSA_ILi32EEEEEENS_12float_e5m2_tENS5_IJlSB_lEEESJ_SK_NS4_8TiledMMAINS4_8MMA_AtomIJNS4_4SM904GMMA31MMA_64x256x32_F32E5M2E5M2_SS_TNILNSO_7ScaleInE1ELSQ_1EEEEEENS4_6LayoutINS5_IJNSA_ILi2EEESB_SB_EEENS5_IJSB_NSA_ILi0EEESW_EEEEENS5_IJNS4_10UnderscoreESZ_SZ_EEEEENS4_13SM90_TMA_LOADENS4_14ComposedLayoutINS4_7SwizzleILi1ELi4ELi3EEENS4_18smem_ptr_flag_bitsILi8EEENST_INS5_IJNSA_ILi8EEESH_EEENS5_IJSH_SB_EEEEEEEvNS4_8identityES12_S1C_vS1D_EENS_8epilogue10collective6detail29Sm90TmaWarpSpecializedAdapterINS1G_15DefaultEpilogueISJ_SK_SK_NS1F_6thread17LinearCombinationISJ_Li1EffLNS1K_9ScaleType4KindE0ELNS_15FloatRoundStyleE2ESJ_EENS1_15EpilogueDefaultEEEEEvvEEEEvNT_6ParamsE,@function
        .size           _ZN7cutlass13device_kernelINS_4gemm6kernel13GemmUniversalIN4cute5tupleIJiiiiEEENS1_10collective13CollectiveMmaINS1_37MainloopSm90TmaGmmaWarpSpecializedFP8ILi6ENS5_IJNS4_1CILi1EEESB_SB_EEENS1_35KernelTmaWarpSpecializedCooperativeEEENS5_IJNSA_ILi128EEENSA_ILi256EEENSA_ILi32EEEEEENS_12float_e5m2_tENS5_IJlSB_lEEESJ_SK_NS4_8TiledMMAINS4_8MMA_AtomIJNS4_4SM904GMMA31MMA_64x256x32_F32E5M2E5M2_SS_TNILNSO_7ScaleInE1ELSQ_1EEEEEENS4_6LayoutINS5_IJNSA_ILi2EEESB_SB_EEENS5_IJSB_NSA_ILi0EEESW_EEEEENS5_IJNS4_10UnderscoreESZ_SZ_EEEEENS4_13SM90_TMA_LOADENS4_14ComposedLayoutINS4_7SwizzleILi1ELi4ELi3EEENS4_18smem_ptr_flag_bitsILi8EEENST_INS5_IJNSA_ILi8EEESH_EEENS5_IJSH_SB_EEEEEEEvNS4_8identityES12_S1C_vS1D_EENS_8epilogue10collective6detail29Sm90TmaWarpSpecializedAdapterINS1G_15DefaultEpilogueISJ_SK_SK_NS1F_6thread17LinearCombinationISJ_Li1EffLNS1K_9ScaleType4KindE0ELNS_15FloatRoundStyleE2ESJ_EENS1_15EpilogueDefaultEEEEEvvEEEEvNT_6ParamsE,(.L_x_333 - _ZN7cutlass13device_kernelINS_4gemm6kernel13GemmUniversalIN4cute5tupleIJiiiiEEENS1_10collective13CollectiveMmaINS1_37MainloopSm90TmaGmmaWarpSpecializedFP8ILi6ENS5_IJNS4_1CILi1EEESB_SB_EEENS1_35KernelTmaWarpSpecializedCooperativeEEENS5_IJNSA_ILi128EEENSA_ILi256EEENSA_ILi32EEEEEENS_12float_e5m2_tENS5_IJlSB_lEEESJ_SK_NS4_8TiledMMAINS4_8MMA_AtomIJNS4_4SM904GMMA31MMA_64x256x32_F32E5M2E5M2_SS_TNILNSO_7ScaleInE1ELSQ_1EEEEEENS4_6LayoutINS5_IJNSA_ILi2EEESB_SB_EEENS5_IJSB_NSA_ILi0EEESW_EEEEENS5_IJNS4_10UnderscoreESZ_SZ_EEEEENS4_13SM90_TMA_LOADENS4_14ComposedLayoutINS4_7SwizzleILi1ELi4ELi3EEENS4_18smem_ptr_flag_bitsILi8EEENST_INS5_IJNSA_ILi8EEESH_EEENS5_IJSH_SB_EEEEEEEvNS4_8identityES12_S1C_vS1D_EENS_8epilogue10collective6detail29Sm90TmaWarpSpecializedAdapterINS1G_15DefaultEpilogueISJ_SK_SK_NS1F_6thread17LinearCombinationISJ_Li1EffLNS1K_9ScaleType4KindE0ELNS_15FloatRoundStyleE2ESJ_EENS1_15EpilogueDefaultEEEEEvvEEEEvNT_6ParamsE)
        .other          _ZN7cutlass13device_kernelINS_4gemm6kernel13GemmUniversalIN4cute5tupleIJiiiiEEENS1_10collective13CollectiveMmaINS1_37MainloopSm90TmaGmmaWarpSpecializedFP8ILi6ENS5_IJNS4_1CILi1EEESB_SB_EEENS1_35KernelTmaWarpSpecializedCooperativeEEENS5_IJNSA_ILi128EEENSA_ILi256EEENSA_ILi32EEEEEENS_12float_e5m2_tENS5_IJlSB_lEEESJ_SK_NS4_8TiledMMAINS4_8MMA_AtomIJNS4_4SM904GMMA31MMA_64x256x32_F32E5M2E5M2_SS_TNILNSO_7ScaleInE1ELSQ_1EEEEEENS4_6LayoutINS5_IJNSA_ILi2EEESB_SB_EEENS5_IJSB_NSA_ILi0EEESW_EEEEENS5_IJNS4_10UnderscoreESZ_SZ_EEEEENS4_13SM90_TMA_LOADENS4_14ComposedLayoutINS4_7SwizzleILi1ELi4ELi3EEENS4_18smem_ptr_flag_bitsILi8EEENST_INS5_IJNSA_ILi8EEESH_EEENS5_IJSH_SB_EEEEEEEvNS4_8identityES12_S1C_vS1D_EENS_8epilogue10collective6detail29Sm90TmaWarpSpecializedAdapterINS1G_15DefaultEpilogueISJ_SK_SK_NS1F_6thread17LinearCombinationISJ_Li1EffLNS1K_9ScaleType4KindE0ELNS_15FloatRoundStyleE2ESJ_EENS1_15EpilogueDefaultEEEEEvvEEEEvNT_6ParamsE,@"STO_CUDA_ENTRY STV_DEFAULT"
_ZN7cutlass13device_kernelINS_4gemm6kernel13GemmUniversalIN4cute5tupleIJiiiiEEENS1_10collective13CollectiveMmaINS1_37MainloopSm90TmaGmmaWarpSpecializedFP8ILi6ENS5_IJNS4_1CILi1EEESB_SB_EEENS1_35KernelTmaWarpSpecializedCooperativeEEENS5_IJNSA_ILi128EEENSA_ILi256EEENSA_ILi32EEEEEENS_12float_e5m2_tENS5_IJlSB_lEEESJ_SK_NS4_8TiledMMAINS4_8MMA_AtomIJNS4_4SM904GMMA31MMA_64x256x32_F32E5M2E5M2_SS_TNILNSO_7ScaleInE1ELSQ_1EEEEEENS4_6LayoutINS5_IJNSA_ILi2EEESB_SB_EEENS5_IJSB_NSA_ILi0EEESW_EEEEENS5_IJNS4_10UnderscoreESZ_SZ_EEEEENS4_13SM90_TMA_LOADENS4_14ComposedLayoutINS4_7SwizzleILi1ELi4ELi3EEENS4_18smem_ptr_flag_bitsILi8EEENST_INS5_IJNSA_ILi8EEESH_EEENS5_IJSH_SB_EEEEEEEvNS4_8identityES12_S1C_vS1D_EENS_8epilogue10collective6detail29Sm90TmaWarpSpecializedAdapterINS1G_15DefaultEpilogueISJ_SK_SK_NS1F_6thread17LinearCombinationISJ_Li1EffLNS1K_9ScaleType4KindE0ELNS_15FloatRoundStyleE2ESJ_EENS1_15EpilogueDefaultEEEEEvvEEEEvNT_6ParamsE:
[----:B------:R-:W0:Y:S02]  /*0000*/  LDC R1, c[0x0][0x28] ;  /* 0x00000a00ff017b82 */ /* 0x000e240000000800 */
[----:B0-----:R-:W-:Y:S01]  /*0010*/  VIADD R1, R1, 0xffffff00 ;  /* 0xffffff0001017836 */ /* 0x001fe20000000000 */
[----:B------:R-:W0:Y:S01]  /*0020*/  S2R R2, SR_TID.X ;  /* 0x0000000000027919 */ /* 0x000e220000002100 */
[----:B------:R-:W-:Y:S01]  /*0030*/  ELECT P0, URZ, PT ;  /* 0x00000000003f782f */ /* 0x000fe20003800000 */
[----:B------:R-:W-:Y:S01]  /*0040*/  BSSY B0, `(.L_x_0) ;  /* 0x0000015000007945 */ /* 0x000fe20003800000 */
[--C-:B0-----:R-:W-:Y:S02]  /*0050*/  SHF.R.U32.HI R0, RZ, 0x5, R2.reuse ;  /* 0x00000005ff007819 */ /* 0x101fe40000011602 */
[----:B------:R-:W-:-:S03]  /*0060*/  SHF.R.U32.HI R2, RZ, 0x7, R2 ;  /* 0x00000007ff027819 */ /* 0x000fc60000011602 */
[----:B------:R-:W0:Y:S04]  /*0070*/  SHFL.IDX PT, R3, R0, RZ, 0x1f ;  /* 0x00001fff00037589 */ /* 0x000e2800000e0000 */
[----:B------:R-:W1:Y:S01]  /*0080*/  SHFL.IDX PT, R2, R2, RZ, 0x1f ;  /* 0x00001fff02027589 */ /* 0x000e6200000e0000 */
[----:B0-----:R-:W-:Y:S02]  /*0090*/  R2UR UR4, R3 ;  /* 0x00000000030472ca */ /* 0x001fe400000e0000 */
[----:B-1----:R-:W-:-:S11]  /*00a0*/  R2UR UR6, R2 ;  /* 0x00000000020672ca */ /* 0x002fd600000e0000 */
[----:B------:R-:W-:Y:S02]  /*00b0*/  USHF.R.S32.HI UR5, URZ, 0x1f, UR4 ;  /* 0x0000001f3f057899 */ /* 0x000fe40008011404 */
[----:B------:R-:W-:Y:S02]  /*00c0*/  ISETP.NE.OR P0, PT, RZ, UR4, !P0 ;  /* 0x00000004ff007c0c */ /* 0x000fe4000c705670 */
[----:B------:R-:W-:-:S04]  /*00d0*/  ULEA.HI UR5, UR5, UR4, URZ, 0x2 ;  /* 0x0000000405057291 */ /* 0x000fc8000f8f103f */
[----:B------:R-:W-:-:S04]  /*00e0*/  ULOP3.LUT UR5, UR5, 0xfffffffc, URZ, 0xc0, !UPT ;  /* 0xfffffffc05057892 */ /* 0x000fc8000f8ec03f */
[----:B------:R-:W-:-:S03]  /*00f0*/  UIADD3 UR8, UR4, -UR5, URZ ;  /* 0x8000000504087290 */ /* 0x000fc6000fffe03f */
[----:B------:R-:W-:Y:S09]  /*0100*/  @P0 BRA `(.L_x_1) ;  /* 0x0000000000200947 */ /* 0x000ff20003800000 */
[----:B------:R-:W-:Y:S02]  /*0110*/  ULDC.64 UR4, c[0x0][0x198] ;  /* 0x0000660000047ab9 */ /* 0x000fe40000000a00 */
[----:B------:R-:W-:Y:S02]  /*0120*/  UIADD3 UR10, UP0, UR4, 0xf0, URZ ;  /* 0x000000f0040a7890 */ /* 0x000fe4000ff1e03f */
[----:B------:R-:W-:Y:S02]  /*0130*/  UIADD3 UR4, UP1, UR4, 0x1f0, URZ ;  /* 0x000001f004047890 */ /* 0x000fe4000ff3e03f */
[----:B------:R-:W-:Y:S02]  /*0140*/  UIADD3.X UR11, URZ, UR5, URZ, UP0, !UPT ;  /* 0x000000053f0b7290 */ /* 0x000fe400087fe43f */
[----:B------:R-:W-:-:S07]  /*0150*/  UIADD3.X UR5, URZ, UR5, URZ, UP1, !UPT ;  /* 0x000000053f057290 */ /* 0x000fce0008ffe43f */
[----:B------:R0:W-:Y:S02]  /*0160*/  UTMACCTL.PF [UR10] ;  /* 0x000000000a0079b9 */ /* 0x0001e40008040000 */
[----:B------:R0:W-:Y:S02]  /*0170*/  UTMACCTL.PF [UR4] ;  /* 0x00000000040079b9 */ /* 0x0001e40008040000 */
[----:B0-----:R-:W-:Y:S01]  /*0180*/  NOP ;  /* 0x0000000000007918 */ /* 0x001fe20000000000 */
.L_x_1:
[----:B------:R-:W-:Y:S05]  /*0190*/  BSYNC B0 ;  /* 0x0000000000007941 */ /* 0x000fea0003800000 */
.L_x_0:
[----:B------:R-:W0:Y:S01]  /*01a0*/  SHFL.IDX PT, R2, R0, RZ, 0x1f ;  /* 0x00001fff00027589 */ /* 0x000e2200000e0000 */
[----:B------:R-:W-:Y:S01]  /*01b0*/  UISETP.NE.AND UP0, UPT, UR8, 0x3, UPT ;  /* 0x000000030800788c */ /* 0x000fe2000bf05270 */
[----:B------:R-:W-:Y:S01]  /*01c0*/  ISETP.NE.AND P1, PT, RZ, UR6, PT ;  /* 0x00000006ff007c0c */ /* 0x000fe2000bf25270 */
[----:B------:R-:W-:Y:S02]  /*01d0*/  UIADD3 UR10, UR6, -0x1, URZ ;  /* 0xffffffff060a7890 */ /* 0x000fe4000fffe03f */
[----:B------:R-:W-:Y:S02]  /*01e0*/  UISETP.EQ.OR UP0, UPT, UR8, URZ, !UP0 ;  /* 0x0000003f0800728c */ /* 0x000fe4000c702670 */
[----:B------:R-:W-:Y:S02]  /*01f0*/  UISETP.GE.U32.AND UP1, UPT, UR10, 0x2, UPT ;  /* 0x000000020a00788c */ /* 0x000fe4000bf26070 */
[----:B------:R-:W-:-:S04]  /*0200*/  UISETP.EQ.AND UP0, UPT, UR6, URZ, UP0 ;  /* 0x0000003f0600728c */ /* 0x000fc80008702270 */
[----:B------:R-:W-:-:S04]  /*0210*/  USEL UR13, URZ, 0x1, !UP0 ;  /* 0x000000013f0d7887 */ /* 0x000fc8000c000000 */
[----:B------:R-:W-:Y:S01]  /*0220*/  USEL UR13, UR13, 0x2, UP1 ;  /* 0x000000020d0d7887 */ /* 0x000fe20008800000 */
[----:B0-----:R-:W-:-:S13]  /*0230*/  ISETP.NE.AND P0, PT, R2, RZ, PT ;  /* 0x000000ff0200720c */ /* 0x001fda0003f05270 */
[----:B------:R-:W-:Y:S05]  /*0240*/  @P0 BRA `(.L_x_2) ;  /* 0x0000000000680947 */ /* 0x000fea0003800000 */
[----:B------:R-:W0:Y:S01]  /*0250*/  S2UR UR9, SR_CgaCtaId ;  /* 0x00000000000979c3 */ /* 0x000e220000008800 */
[----:B------:R-:W-:Y:S01]  /*0260*/  UMOV UR4, 0x400 ;  /* 0x0000040000047882 */ /* 0x000fe20000000000 */
[----:B------:R-:W-:Y:S01]  /*0270*/  UMOV UR5, 0x1 ;  /* 0x0000000100057882 */ /* 0x000fe20000000000 */
[----:B------:R-:W-:Y:S01]  /*0280*/  UMOV UR6, 0x100 ;  /* 0x0000010000067882 */ /* 0x000fe20000000000 */
[----:B------:R-:W-:Y:S01]  /*0290*/  ELECT P0, URZ, PT ;  /* 0x00000000003f782f */ /* 0x000fe20003800000 */
[----:B------:R-:W-:-:S04]  /*02a0*/  UIADD3 UR6, -UR6, 0x100000, URZ ;  /* 0x0010000006067890 */ /* 0x000fc8000fffe13f */
[----:B------:R-:W-:Y:S02]  /*02b0*/  USHF.L.U32 UR7, UR6, 0xb, URZ ;  /* 0x0000000b06077899 */ /* 0x000fe4000800063f */
[----:B------:R-:W-:Y:S02]  /*02c0*/  USHF.L.U32 UR6, UR6, 0x1, URZ ;  /* 0x0000000106067899 */ /* 0x000fe4000800063f */
[----:B0-----:R-:W-:Y:S02]  /*02d0*/  ULEA UR9, UR9, UR4, 0x18 ;  /* 0x0000000409097291 */ /* 0x001fe4000f8ec03f */
[----:B------:R-:W-:-:S04]  /*02e0*/  UIADD3 UR4, -UR5, 0x100000, URZ ;  /* 0x0010000005047890 */ /* 0x000fc8000fffe13f */
[----:B------:R-:W-:Y:S02]  /*02f0*/  USHF.L.U32 UR5, UR4, 0xb, URZ ;  /* 0x0000000b04057899 */ /* 0x000fe4000800063f */
[----:B------:R-:W-:Y:S01]  /*0300*/  USHF.L.U32 UR4, UR4, 0x1, URZ ;  /* 0x0000000104047899 */ /* 0x000fe2000800063f */
[----:B------:R-:W0:Y:S11]  /*0310*/  FENCE.VIEW.ASYNC.S ;  /* 0x00000000000073c6 */ /* 0x000e360000000000 */
[----:B0-----:R0:W1:Y:S01]  /*0320*/  SYNCS.EXCH.64 URZ, [UR9], UR4 ;  /* 0x00000004093f75b2 */ /* 0x0010620008000100 */
[----:B------:R0:W2:Y:S01]  /*0330*/  SYNCS.EXCH.64 URZ, [UR9+0x30], UR6 ;  /* 0x00003006093f75b2 */ /* 0x0000a20008000100 */
[----:B------:R0:W3:Y:S01]  /*0340*/  SYNCS.EXCH.64 URZ, [UR9+0x8], UR4 ;  /* 0x00000804093f75b2 */ /* 0x0000e20008000100 */
[----:B------:R0:W4:Y:S01]  /*0350*/  SYNCS.EXCH.64 URZ, [UR9+0x38], UR6 ;  /* 0x00003806093f75b2 */ /* 0x0001220008000100 */
[----:B------:R0:W0:Y:S01]  /*0360*/  SYNCS.EXCH.64 URZ, [UR9+0x10], UR4 ;  /* 0x00001004093f75b2 */ /* 0x0000220008000100 */
[----:B------:R0:W0:Y:S01]  /*0370*/  SYNCS.EXCH.64 URZ, [UR9+0x40], UR6 ;  /* 0x00004006093f75b2 */ /* 0x0000220008000100 */
[----:B------:R0:W0:Y:S01]  /*0380*/  SYNCS.EXCH.64 URZ, [UR9+0x18], UR4 ;  /* 0x00001804093f75b2 */ /* 0x0000220008000100 */
[----:B------:R0:W0:Y:S01]  /*0390*/  SYNCS.EXCH.64 URZ, [UR9+0x48], UR6 ;  /* 0x00004806093f75b2 */ /* 0x0000220008000100 */
[----:B------:R0:W0:Y:S01]  /*03a0*/  SYNCS.EXCH.64 URZ, [UR9+0x20], UR4 ;  /* 0x00002004093f75b2 */ /* 0x0000220008000100 */
[----:B------:R0:W0:Y:S01]  /*03b0*/  SYNCS.EXCH.64 URZ, [UR9+0x50], UR6 ;  /* 0x00005006093f75b2 */ /* 0x0000220008000100 */
[----:B------:R0:W0:Y:S01]  /*03c0*/  SYNCS.EXCH.64 URZ, [UR9+0x28], UR4 ;  /* 0x00002804093f75b2 */ /* 0x0000220008000100 */
[----:B------:R0:W0:Y:S01]  /*03d0*/  SYNCS.EXCH.64 URZ, [UR9+0x58], UR6 ;  /* 0x00005806093f75b2 */ /* 0x0000220008000100 */
[----:B------:R-:W-:Y:S01]  /*03e0*/  NOP ;  /* 0x0000000000007918 */ /* 0x000fe20000000000 */
.L_x_2:
[----:B------:R-:W5:Y:S01]  /*03f0*/  SHFL.IDX PT, R0, R0, RZ, 0x1f ;  /* 0x00001fff00007589 */ /* 0x000f6200000e0000 */
[----:B------:R-:W1:Y:S01]  /*0400*/  LDC R2, c[0x0][0x65c] ;  /* 0x00019700ff027b82 */ /* 0x000e620000000800 */
[----:B------:R-:W-:Y:S01]  /*0410*/  ELECT P0, URZ, PT ;  /* 0x00000000003f782f */ /* 0x000fe20003800000 */
[----:B------:R-:W-:Y:S01]  /*0420*/  IMAD.MOV.U32 R3, RZ, RZ, RZ ;  /* 0x000000ffff037224 */ /* 0x000fe200078e00ff */
[----:B0-----:R-:W-:Y:S01]  /*0430*/  UMOV UR4, 0x20 ;  /* 0x0000002000047882 */ /* 0x001fe20000000000 */
[----:B------:R-:W-:Y:S01]  /*0440*/  NOP ;  /* 0x0000000000007918 */ /* 0x000fe20000000000 */
[----:B------:R-:W-:Y:S01]  /*0450*/  NOP ;  /* 0x0000000000007918 */ /* 0x000fe20000000000 */
[----:B-----5:R-:W-:Y:S02]  /*0460*/  ISETP.NE.OR P0, PT, R0, RZ, !P0 ;  /* 0x000000ff0000720c */ /* 0x020fe40004705670 */
[----:B-1----:R-:W-:Y:S01]  /*0470*/  ISETP.NE.AND P2, PT, R2, 0x1, PT ;  /* 0x000000010200780c */ /* 0x002fe20003f45270 */
[----:B------:R-:W0:Y:S01]  /*0480*/  S2R R0, SR_CTAID.Y ;  /* 0x0000000000007919 */ /* 0x000e220000002600 */
[----:B------:R-:W1:Y:S09]  /*0490*/  S2R R2, SR_CTAID.X ;  /* 0x0000000000027919 */ /* 0x000e720000002500 */
[----:B------:R-:W-:Y:S01]  /*04a0*/  VOTEU.ALL UP0, P0 ;  /* 0x00000000003f7886 */ /* 0x000fe20000000000 */
[----:B------:R-:W-:Y:S01]  /*04b0*/  VOTEU.ALL UP1, P0 ;  /* 0x00000000003f7886 */ /* 0x000fe20000020000 */
[----:B------:R-:W1:Y:S01]  /*04c0*/  @P2 LDC R7, c[0x0][0x10] ;  /* 0x00000400ff072b82 */ /* 0x000e620000000800 */
[----:B------:R-:W-:-:S02]  /*04d0*/  @P2 IMAD.MOV.U32 R5, RZ, RZ, RZ ;  /* 0x000000ffff052224 */ /* 0x000fc400078e00ff */
[----:B------:R-:W-:Y:S01]  /*04e0*/  @P2 IMAD.MOV.U32 R11, RZ, RZ, RZ ;  /* 0x000000ffff0b2224 */ /* 0x000fe200078e00ff */
[----:B------:R-:W-:Y:S01]  /*04f0*/  @!UP0 UMOV UR6, 0x400 ;  /* 0x0000040000068882 */ /* 0x000fe20000000000 */
[----:B------:R-:W-:-:S04]  /*0500*/  @!UP0 UIADD3 UR4, -UR4, 0x100000, URZ ;  /* 0x0010000004048890 */ /* 0x000fc8000fffe13f */
[----:B------:R-:W-:Y:S02]  /*0510*/  @!UP0 USHF.L.U32 UR5, UR4, 0xb, URZ ;  /* 0x0000000b04058899 */ /* 0x000fe4000800063f */
[----:B------:R-:W-:Y:S01]  /*0520*/  @!UP0 USHF.L.U32 UR4, UR4, 0x1, URZ ;  /* 0x0000000104048899 */ /* 0x000fe2000800063f */
[----:B------:R-:W5:Y:S08]  /*0530*/  @!P2 LDC R9, c[0x0][0xc] ;  /* 0x00000300ff09ab82 */ /* 0x000f700000000800 */
[----:B------:R-:W2:Y:S01]  /*0540*/  @!UP0 S2UR UR7, SR_CgaCtaId ;  /* 0x00000000000789c3 */ /* 0x000ea20000008800 */
[----:B0-----:R-:W-:-:S04]  /*0550*/  @P2 IMAD.MOV.U32 R4, RZ, RZ, R0 ;  /* 0x000000ffff042224 */ /* 0x001fc800078e0000 */
[----:B-1----:R-:W-:-:S04]  /*0560*/  @P2 IMAD.WIDE.U32 R6, R2, R7, R4 ;  /* 0x0000000702062225 */ /* 0x002fc800078e0004 */
[----:B------:R-:W-:Y:S02]  /*0570*/  @P2 IMAD.MOV.U32 R16, RZ, RZ, R6 ;  /* 0x000000ffff102224 */ /* 0x000fe400078e0006 */
[----:B------:R-:W-:Y:S02]  /*0580*/  @P2 IMAD.IADD R17, R7, 0x1, R11 ;  /* 0x0000000107112824 */ /* 0x000fe400078e020b */
[----:B-----5:R-:W-:-:S04]  /*0590*/  @!P2 IMAD.WIDE.U32 R4, R9, R0, R2 ;  /* 0x000000000904a225 */ /* 0x020fc800078e0002 */
[----:B------:R-:W-:Y:S02]  /*05a0*/  @!P2 IMAD.MOV.U32 R16, RZ, RZ, R4 ;  /* 0x000000ffff10a224 */ /* 0x000fe400078e0004 */
[----:B------:R-:W-:Y:S01]  /*05b0*/  @!P2 IMAD.MOV.U32 R17, RZ, RZ, R5 ;  /* 0x000000ffff11a224 */ /* 0x000fe200078e0005 */
[----:B--2---:R-:W-:Y:S02]  /*05c0*/  @!UP0 ULEA UR6, UR7, UR6, 0x18 ;  /* 0x0000000607068291 */ /* 0x004fe4000f8ec03f */
[----:B------:R0:W-:Y:S01]  /*05d0*/  STL [R1+0x7c], R16 ;  /* 0x00007c1001007387 */ /* 0x0001e20000100800 */
[----:B------:R-:W-:-:S03]  /*05e0*/  VOTEU.ALL UP0, P0 ;  /* 0x00000000003f7886 */ /* 0x000fc60000000000 */
[----:B------:R0:W-:Y:S04]  /*05f0*/  STL [R1+0x78], R17 ;  /* 0x0000781101007387 */ /* 0x0001e80000100800 */
[----:B------:R-:W1:Y:S02]  /*0600*/  FENCE.VIEW.ASYNC.S ;  /* 0x00000000000073c6 */ /* 0x000e640000000000 */
[----:B-1----:R0:W3:Y:S01]  /*0610*/  @!UP0 SYNCS.EXCH.64 URZ, [UR6+0x70], UR4 ;  /* 0x00007004063f85b2 */ /* 0x0020e20008000100 */
[----:B------:R0:W3:Y:S01]  /*0620*/  @!UP1 SYNCS.EXCH.64 URZ, [UR6+0x78], UR4 ;  /* 0x00007804063f95b2 */ /* 0x0000e20008000100 */
[----:B------:R-:W-:Y:S01]  /*0630*/  NOP ;  /* 0x0000000000007918 */ /* 0x000fe20000000000 */
[----:B---34-:R-:W-:Y:S06]  /*0640*/  BAR.SYNC.DEFER_BLOCKING 0x0 ;  /* 0x0000000000007b1d */ /* 0x018fec0000010000 */
[----:B0-----:R-:W-:Y:S05]  /*0650*/  @!P1 BRA `(.L_x_3) ;  /* 0x000000e000709947 */ /* 0x001fea0003800000 */
[----:B------:R-:W-:-:S06]  /*0660*/  UISETP.GT.U32.AND UP0, UPT, UR10, 0x1, UPT ;  /* 0x000000010a00788c */ /* 0x000fcc000bf04070 */
[----:B------:R-:W-:-:S13]  /*0670*/  PLOP3.LUT P0, PT, PT, PT, UP0, 0x80, 0x0 ;  /* 0x000000000000781c */ /* 0x000fda0003f0f008 */
[----:B------:R-:W-:Y:S05]  /*0680*/  @P0 EXIT ;  /* 0x000000000000094d */ /* 0x000fea0003800000 */
[----:B------:R-:W-:Y:S01]  /*0690*/  IMAD.MOV.U32 R6, RZ, RZ, -0x1 ;  /* 0xffffffffff067424 */ /* 0x000fe200078e00ff */
[----:B------:R-:W-:Y:S01]  /*06a0*/  ULDC.64 UR4, c[0x0][0x650] ;  /* 0x0001940000047ab9 */ /* 0x000fe20000000a00 */
[----:B------:R-:W-:Y:S01]  /*06b0*/  IMAD.MOV.U32 R5, RZ, RZ, -0x1 ;  /* 0xffffffffff057424 */ /* 0x000fe200078e00ff */
[----:B------:R-:W-:Y:S01]  /*06c0*/  ISETP.GE.U32.AND P0, PT, R16, UR4, PT ;  /* 0x0000000410007c0c */ /* 0x000fe2000bf06070 */
[----:B------:R-:W-:Y:S01]  /*06d0*/  UMOV UR22, 0xffffffff ;  /* 0xffffffff00167882 */ /* 0x000fe20000000000 */
[----:B------:R0:W-:Y:S01]  /*06e0*/  STL [R1+0x84], R6 ;  /* 0x0000840601007387 */ /* 0x0001e20000100800 */
[----:B------:R-:W-:Y:S02]  /*06f0*/  PRMT R4, RZ, 0x7610, R4 ;  /* 0x00007610ff047816 */ /* 0x000fe40000000004 */
[----:B------:R-:W-:Y:S01]  /*0700*/  ISETP.GE.U32.AND.EX P0, PT, R17, UR5, PT, P0 ;  /* 0x0000000511007c0c */ /* 0x000fe2000bf06100 */
[----:B------:R0:W-:-:S12]  /*0710*/  STL [R1+0x80], R5 ;  /* 0x0000800501007387 */ /* 0x0001d80000100800 */
[----:B0-----:R-:W-:Y:S05]  /*0720*/  @P0 BRA `(.L_x_4) ;  /* 0x0000000400680947 */ /* 0x001fea0003800000 */
[----:B------:R-:W0:Y:S01]  /*0730*/  LDC.64 R12, c[0x0][0x628] ;  /* 0x00018a00ff0c7b82 */ /* 0x000e220000000a00 */
[----:B------:R-:W-:Y:S02]  /*0740*/  IMAD.MOV.U32 R4, RZ, RZ, R16 ;  /* 0x000000ffff047224 */ /* 0x000fe400078e0010 */
[----:B------:R-:W-:-:S05]  /*0750*/  IMAD.MOV.U32 R5, RZ, RZ, R17 ;  /* 0x000000ffff057224 */ /* 0x000fca00078e0011 */
[----:B------:R-:W1:Y:S08]  /*0760*/  LDC R10, c[0x0][0x630] ;  /* 0x00018c00ff0a7b82 */ /* 0x000e700000000800 */
[----:B------:R-:W2:Y:S01]  /*0770*/  LDC.64 R14, c[0x0][0x620] ;  /* 0x00018800ff0e7b82 */ /* 0x000ea20000000a00 */
[----:B0-----:R-:W-:-:S04]  /*0780*/  ISETP.NE.U32.AND P0, PT, R12, RZ, PT ;  /* 0x000000ff0c00720c */ /* 0x001fc80003f05070 */
[----:B------:R-:W-:-:S13]  /*0790*/  ISETP.NE.AND.EX P0, PT, R13, RZ, PT, P0 ;  /* 0x000000ff0d00720c */ /* 0x000fda0003f05300 */
[----:B-12---:R-:W-:Y:S05]  /*07a0*/  @!P0 BRA `(.L_x_5) ;  /* 0x0000000000288947 */ /* 0x006fea0003800000 */
[----:B------:R-:W0:Y:S02]  /*07b0*/  LDC R9, c[0x0][0x634] ;  /* 0x00018d00ff097b82 */ /* 0x000e240000000800 */
[----:B0-----:R-:W-:-:S05]  /*07c0*/  IADD3 R9, P0, R16, R9, RZ ;  /* 0x0000000910097210 */ /* 0x001fca0007f1e0ff */
[----:B------:R-:W-:-:S04]  /*07d0*/  IMAD.X R11, RZ, RZ, R17, P0 ;  /* 0x000000ffff0b7224 */ /* 0x000fc800000e0611 */
[----:B------:R-:W-:-:S04]  /*07e0*/  IMAD.WIDE.U32 R4, R11, R12, RZ ;  /* 0x0000000c0b047225 */ /* 0x000fc800078e00ff */
[----:B------:R-:W-:-:S04]  /*07f0*/  IMAD.WIDE.U32 R6, P0, R9, R13, R4 ;  /* 0x0000000d09067225 */ /* 0x000fc80007800004 */
[----:B------:R-:W-:-:S04]  /*0800*/  IMAD.WIDE.U32 R4, R9, R12, RZ ;  /* 0x0000000c09047225 */ /* 0x000fc800078e00ff */
[----:B------:R-:W-:Y:S01]  /*0810*/  IMAD.X R9, RZ, RZ, RZ, P0 ;  /* 0x000000ffff097224 */ /* 0x000fe200000e06ff */
[----:B------:R-:W-:Y:S01]  /*0820*/  IADD3 RZ, P0, R5, R6, RZ ;  /* 0x0000000605ff7210 */ /* 0x000fe20007f1e0ff */
[----:B------:R-:W-:-:S04]  /*0830*/  IMAD.MOV.U32 R8, RZ, RZ, R7 ;  /* 0x000000ffff087224 */ /* 0x000fc800078e0007 */
[----:B------:R-:W-:-:S08]  /*0840*/  IMAD.WIDE.U32.X R4, R11, R13, R8, P0 ;  /* 0x0000000d0b047225 */ /* 0x000fd000000e0408 */
.L_x_5:
[-CC-:B------:R-:W-:Y:S01]  /*0850*/  SHF.R.U64 R24, R4, R10.reuse, R5.reuse ;  /* 0x0000000a04187219 */ /* 0x180fe20000001205 */
[----:B------:R-:W0:Y:S01]  /*0860*/  LDC R8, c[0x0][0x618] ;  /* 0x00018600ff087b82 */ /* 0x000e220000000800 */
[----:B------:R-:W-:Y:S01]  /*0870*/  SHF.R.U32.HI R4, RZ, R10, R5 ;  /* 0x0000000aff047219 */ /* 0x000fe20000011605 */
[----:B------:R-:W-:Y:S01]  /*0880*/  ULDC UR4, c[0x0][0x150] ;  /* 0x0000540000047ab9 */ /* 0x000fe20000000800 */
[----:B------:R-:W-:Y:S01]  /*0890*/  IADD3 R9, P0, RZ, -R24, RZ ;  /* 0x80000018ff097210 */ /* 0x000fe20007f1e0ff */
[----:B------:R-:W-:Y:S01]  /*08a0*/  IMAD.MOV.U32 R5, RZ, RZ, R17 ;  /* 0x000000ffff057224 */ /* 0x000fe200078e0011 */
[----:B------:R-:W-:-:S03]  /*08b0*/  I2FP.F32.U32 R3, R2 ;  /* 0x0000000200037245 */ /* 0x000fc60000201000 */
[----:B------:R-:W1:Y:S01]  /*08c0*/  LDC.64 R18, c[0x0][0x640] ;  /* 0x00019000ff127b82 */ /* 0x000e620000000a00 */
[----:B------:R-:W-:Y:S02]  /*08d0*/  IMAD.X R11, RZ, RZ, ~R4, P0 ;  /* 0x000000ffff0b7224 */ /* 0x000fe400000e0e04 */
[----:B------:R-:W-:Y:S01]  /*08e0*/  FMUL R3, R3, UR4 ;  /* 0x0000000403037c20 */ /* 0x000fe20008400000 */
[----:B------:R-:W-:Y:S01]  /*08f0*/  IMAD.MOV.U32 R4, RZ, RZ, R16 ;  /* 0x000000ffff047224 */ /* 0x000fe200078e0010 */
[----:B------:R-:W-:Y:S01]  /*0900*/  ULDC UR4, c[0x0][0x154] ;  /* 0x0000550000047ab9 */ /* 0x000fe20000000800 */
[-C--:B------:R-:W-:Y:S02]  /*0910*/  IMAD R6, R11, R14.reuse, RZ ;  /* 0x0000000e0b067224 */ /* 0x080fe400078e02ff */
[C---:B------:R-:W-:Y:S01]  /*0920*/  IMAD.WIDE.U32 R4, R9.reuse, R14, R4 ;  /* 0x0000000e09047225 */ /* 0x040fe200078e0004 */
[----:B------:R-:W2:Y:S01]  /*0930*/  LDC R10, c[0x0][0x608] ;  /* 0x00018200ff0a7b82 */ /* 0x000ea20000000800 */
[----:B------:R-:W3:Y:S02]  /*0940*/  F2I.U32.TRUNC.NTZ R3, R3 ;  /* 0x0000000300037305 */ /* 0x000ee4000020f000 */
[----:B------:R-:W-:-:S04]  /*0950*/  IMAD R9, R9, R15, R6 ;  /* 0x0000000f09097224 */ /* 0x000fc800078e0206 */
[----:B------:R-:W-:Y:S01]  /*0960*/  IMAD.IADD R5, R5, 0x1, R9 ;  /* 0x0000000105057824 */ /* 0x000fe200078e0209 */
[----:B------:R-:W4:Y:S01]  /*0970*/  LDC R7, c[0x0][0x144] ;  /* 0x00005100ff077b82 */ /* 0x000f220000000800 */
[----:B------:R-:W-:-:S03]  /*0980*/  IMAD.MOV.U32 R9, RZ, RZ, 0x1 ;  /* 0x00000001ff097424 */ /* 0x000fc600078e00ff */
[----:B0-----:R-:W-:Y:S02]  /*0990*/  SHF.R.U64 R12, R4, R8, R5 ;  /* 0x00000008040c7219 */ /* 0x001fe40000001205 */
[----:B------:R-:W-:Y:S02]  /*09a0*/  I2FP.F32.U32 R4, R0 ;  /* 0x0000000000047245 */ /* 0x000fe40000201000 */
[----:B------:R-:W0:Y:S01]  /*09b0*/  LDC R14, c[0x0][0x658] ;  /* 0x00019600ff0e7b82 */ /* 0x000e220000000800 */
[----:B-1----:R-:W-:Y:S01]  /*09c0*/  ISETP.NE.U32.AND P0, PT, R18, RZ, PT ;  /* 0x000000ff1200720c */ /* 0x002fe20003f05070 */
[----:B---3--:R-:W-:Y:S02]  /*09d0*/  IMAD.MOV R6, RZ, RZ, -R3 ;  /* 0x000000ffff067224 */ /* 0x008fe400078e0a03 */
[----:B------:R-:W-:Y:S01]  /*09e0*/  FMUL R4, R4, UR4 ;  /* 0x0000000404047c20 */ /* 0x000fe20008400000 */
[----:B------:R-:W-:Y:S01]  /*09f0*/  SHF.R.U32.HI R3, RZ, R8, R5 ;  /* 0x00000008ff037219 */ /* 0x000fe20000011605 */
[----:B------:R-:W-:Y:S01]  /*0a00*/  IMAD.MOV.U32 R5, RZ, RZ, -0x1 ;  /* 0xffffffffff057424 */ /* 0x000fe200078e00ff */
[----:B------:R-:W-:Y:S01]  /*0a10*/  ISETP.NE.AND.EX P0, PT, R19, RZ, PT, P0 ;  /* 0x000000ff1300720c */ /* 0x000fe20003f05300 */
[----:B------:R1:W3:Y:S01]  /*0a20*/  F2I.U32.TRUNC.NTZ R11, R4 ;  /* 0x00000004000b7305 */ /* 0x0002e2000020f000 */
[----:B------:R-:W1:Y:S01]  /*0a30*/  LDC R13, c[0x0][0x148] ;  /* 0x00005200ff0d7b82 */ /* 0x000e620000000800 */
[----:B--2---:R-:W-:-:S02]  /*0a40*/  SHF.R.U64 R23, R12, R10, R3 ;  /* 0x0000000a0c177219 */ /* 0x004fc40000001203 */
[----:B------:R-:W-:-:S05]  /*0a50*/  SHF.R.U32.HI R3, RZ, R10, R3 ;  /* 0x0000000aff037219 */ /* 0x000fca0000011603 */
[----:B------:R-:W2:Y:S01]  /*0a60*/  LDC R17, c[0x0][0x600] ;  /* 0x00018000ff117b82 */ /* 0x000ea20000000800 */
[----:B----4-:R-:W-:-:S07]  /*0a70*/  IMAD R8, R7, R6, R2 ;  /* 0x0000000607087224 */ /* 0x010fce00078e0202 */
[----:B------:R-:W4:Y:S01]  /*0a80*/  LDC R16, c[0x0][0x648] ;  /* 0x00019200ff107b82 */ /* 0x000f220000000800 */
[-C--:B0-----:R-:W-:Y:S02]  /*0a90*/  SHF.L.U32 R2, R5, R14.reuse, RZ ;  /* 0x0000000e05027219 */ /* 0x081fe400000006ff */
[--C-:B------:R-:W-:Y:S02]  /*0aa0*/  SHF.R.U64 R22, R23, R14, R3.reuse ;  /* 0x0000000e17167219 */ /* 0x100fe40000001203 */
[----:B------:R-:W-:Y:S02]  /*0ab0*/  LOP3.LUT R10, RZ, R2, RZ, 0x33, !PT ;  /* 0x00000002ff0a7212 */ /* 0x000fe400078e33ff */
[-C--:B------:R-:W-:Y:S01]  /*0ac0*/  SHF.R.U32.HI R3, RZ, R14.reuse, R3 ;  /* 0x0000000eff037219 */ /* 0x080fe20000011603 */
[----:B------:R-:W0:Y:S01]  /*0ad0*/  LDC R21, c[0x0][0x638] ;  /* 0x00018e00ff157b82 */ /* 0x000e220000000800 */
[----:B------:R-:W-:Y:S01]  /*0ae0*/  SHF.L.U32 R9, R9, R14, RZ ;  /* 0x0000000e09097219 */ /* 0x000fe200000006ff */
[----:B------:R-:W-:-:S06]  /*0af0*/  IMAD.MOV.U32 R2, RZ, RZ, R22 ;  /* 0x000000ffff027224 */ /* 0x000fcc00078e0016 */
[----:B------:R-:W0:Y:S01]  /*0b00*/  LDC R20, c[0x0][0x610] ;  /* 0x00018400ff147b82 */ /* 0x000e220000000800 */
[----:B-1-3--:R-:W-:Y:S05]  /*0b10*/  @!P0 BRA `(.L_x_6) ;  /* 0x0000000000288947 */ /* 0x00afea0003800000 */
[----:B------:R-:W1:Y:S02]  /*0b20*/  LDC R7, c[0x0][0x64c] ;  /* 0x00019300ff077b82 */ /* 0x000e640000000800 */
[----:B-1----:R-:W-:-:S05]  /*0b30*/  IADD3 R7, P0, R22, R7, RZ ;  /* 0x0000000716077210 */ /* 0x002fca0007f1e0ff */
        /* <DEDUP_REMOVED lines=8> */
.L_x_6:
[----:B----4-:R-:W-:Y:S01]  /*0bc0*/  SHF.R.U64 R2, R2, R16, R3 ;  /* 0x0000001002027219 */ /* 0x010fe20000001203 */
[----:B--2---:R-:W-:Y:S01]  /*0bd0*/  VIADD R3, R17, 0xffffffff ;  /* 0xffffffff11037836 */ /* 0x004fe20000000000 */
[----:B------:R-:W-:Y:S01]  /*0be0*/  LOP3.LUT R10, R23, R10, RZ, 0xc0, !PT ;  /* 0x0000000a170a7212 */ /* 0x000fe200078ec0ff */
[----:B------:R-:W-:Y:S01]  /*0bf0*/  IMAD.MOV R11, RZ, RZ, -R11 ;  /* 0x000000ffff0b7224 */ /* 0x000fe200078e0a0b */
[----:B------:R-:W-:Y:S01]  /*0c00*/  R2UR UR22, R24 ;  /* 0x00000000181672ca */ /* 0x000fe200000e0000 */
[----:B------:R-:W-:Y:S01]  /*0c10*/  IMAD.MOV R4, RZ, RZ, -R2 ;  /* 0x000000ffff047224 */ /* 0x000fe200078e0a02 */
[----:B------:R-:W-:Y:S01]  /*0c20*/  LOP3.LUT R3, R12, R3, RZ, 0xc0, !PT ;  /* 0x000000030c037212 */ /* 0x000fe200078ec0ff */
[----:B------:R-:W-:Y:S02]  /*0c30*/  @P2 IMAD R8, R13, R11, R0 ;  /* 0x0000000b0d082224 */ /* 0x000fe400078e0200 */
[----:B------:R-:W-:Y:S02]  /*0c40*/  IMAD R9, R9, R2, R10 ;  /* 0x0000000209097224 */ /* 0x000fe400078e020a */
[----:B0-----:R-:W-:-:S02]  /*0c50*/  IMAD R0, R4, R21, R22 ;  /* 0x0000001504007224 */ /* 0x001fc400078e0216 */
[----:B------:R-:W-:Y:S02]  /*0c60*/  IMAD R8, R9, R20, R8 ;  /* 0x0000001409087224 */ /* 0x000fe400078e0208 */
[----:B------:R-:W-:Y:S02]  /*0c70*/  IMAD R3, R0, R17, R3 ;  /* 0x0000001100037224 */ /* 0x000fe400078e0203 */
[----:B------:R-:W-:-:S03]  /*0c80*/  IMAD.MOV.U32 R4, RZ, RZ, 0x1 ;  /* 0x00000001ff047424 */ /* 0x000fc600078e00ff */
[----:B------:R-:W-:Y:S02]  /*0c90*/  SEL R2, R3, R8, !P2 ;  /* 0x0000000803027207 */ /* 0x000fe40005000000 */
[----:B------:R-:W-:-:S03]  /*0ca0*/  SEL R0, R8, R3, !P2 ;  /* 0x0000000308007207 */ /* 0x000fc60005000000 */
[----:B------:R0:W-:Y:S04]  /*0cb0*/  STL [R1+0x80], R2 ;  /* 0x0000800201007387 */ /* 0x0001e80000100800 */
[----:B------:R0:W-:Y:S02]  /*0cc0*/  STL [R1+0x84], R0 ;  /* 0x0000840001007387 */ /* 0x0001e40000100800 */
.L_x_4:
[----:B------:R-:W-:-:S08]  /*0cd0*/  NOP ;  /* 0x0000000000007918 */ /* 0x000fd00000000000 */
[----:B------:R-:W1:Y:S02]  /*0ce0*/  USETMAXREG.TRY_ALLOC.CTAPOOL UP0, 0xe8 ;  /* 0x000000e8000079c8 */ /* 0x000e640008000600 */
[----:B-1----:R-:W-:-:S13]  /*0cf0*/  PLOP3.LUT P0, PT, PT, PT, UP0, 0x80, 0x0 ;  /* 0x000000000000781c */ /* 0x002fda0003f0f008 */
[----:B------:R-:W-:Y:S05]  /*0d00*/  @!P0 BRA `(.L_x_4) ;  /* 0xfffffffc00f08947 */ /* 0x000fea000383ffff */
[----:B------:R-:W-:Y:S01]  /*0d10*/  ULDC.64 UR4, c[0x0][0x598] ;  /* 0x0001660000047ab9 */ /* 0x000fe20000000a00 */
[----:B------:R-:W-:Y:S01]  /*0d20*/  ULDC.64 UR18, c[0x0][0x208] ;  /* 0x0000820000127ab9 */ /* 0x000fe20000000a00 */
[----:B------:R-:W-:-:S04]  /*0d30*/  ISETP.NE.U32.AND P0, PT, RZ, UR4, PT ;  /* 0x00000004ff007c0c */ /* 0x000fc8000bf05070 */
[----:B------:R-:W-:-:S13]  /*0d40*/  ISETP.NE.AND.EX P0, PT, RZ, UR5, PT, P0 ;  /* 0x00000005ff007c0c */ /* 0x000fda000bf05300 */
[----:B------:R-:W-:Y:S05]  /*0d50*/  @!P0 BRA `(.L_x_7) ;  /* 0x0000000000208947 */ /* 0x000fea0003800000 */
[----:B0-----:R-:W0:Y:S02]  /*0d60*/  LDC.64 R2, c[0x0][0x598] ;  /* 0x00016600ff027b82 */ /* 0x001e240000000a00 */
[----:B0-----:R-:W2:Y:S02]  /*0d70*/  LDG.E.64 R2, desc[UR18][R2.64] ;  /* 0x0000001202027981 */ /* 0x001ea4000c1e1b00 */
[----:B--2---:R-:W-:-:S04]  /*0d80*/  ISETP.NE.U32.AND P0, PT, R2, RZ, PT ;  /* 0x000000ff0200720c */ /* 0x004fc80003f05070 */
[----:B------:R-:W-:-:S13]  /*0d90*/  ISETP.NE.AND.EX P0, PT, R3, RZ, PT, P0 ;  /* 0x000000ff0300720c */ /* 0x000fda0003f05300 */
[----:B------:R-:W-:Y:S05]  /*0da0*/  @!P0 BRA `(.L_x_7) ;  /* 0x00000000000c8947 */ /* 0x000fea0003800000 */
[----:B------:R-:W2:Y:S02]  /*0db0*/  LD.E R2, desc[UR18][R2.64] ;  /* 0x0000001202027980 */ /* 0x000ea4000c101900 */
[----:B--2---:R-:W-:Y:S01]  /*0dc0*/  R2UR UR20, R2 ;  /* 0x00000000021472ca */ /* 0x004fe200000e0000 */
[----:B------:R-:W-:-:S14]  /*0dd0*/  BRA `(.L_x_8) ;  /* 0x0000000000247947 */ /* 0x000fdc0003800000 */
.L_x_7:
[----:B------:R-:W-:Y:S02]  /*0de0*/  ULDC.64 UR4, c[0x0][0x588] ;  /* 0x0001620000047ab9 */ /* 0x000fe40000000a00 */
[----:B------:R-:W-:-:S04]  /*0df0*/  ISETP.NE.U32.AND P0, PT, RZ, UR4, PT ;  /* 0x00000004ff007c0c */ /* 0x000fc8000bf05070 */
[----:B------:R-:W-:-:S13]  /*0e00*/  ISETP.NE.AND.EX P0, PT, RZ, UR5, PT, P0 ;  /* 0x00000005ff007c0c */ /* 0x000fda000bf05300 */
[----:B------:R-:W-:Y:S05]  /*0e10*/  @!P0 BRA `(.L_x_9) ;  /* 0x0000000000108947 */ /* 0x000fea0003800000 */
[----:B0-----:R-:W0:Y:S02]  /*0e20*/  LDC.64 R2, c[0x0][0x588] ;  /* 0x00016200ff027b82 */ /* 0x001e240000000a00 */
[----:B0-----:R-:W2:Y:S02]  /*0e30*/  LDG.E R2, desc[UR18][R2.64] ;  /* 0x0000001202027981 */ /* 0x001ea4000c1e1900 */
[----:B--2---:R-:W-:Y:S01]  /*0e40*/  R2UR UR20, R2 ;  /* 0x00000000021472ca */ /* 0x004fe200000e0000 */
[----:B------:R-:W-:-:S14]  /*0e50*/  BRA `(.L_x_8) ;  /* 0x0000000000047947 */ /* 0x000fdc0003800000 */
.L_x_9:
[----:B------:R-:W-:-:S05]  /*0e60*/  ULDC UR20, c[0x0][0x580] ;  /* 0x0001600000147ab9 */ /* 0x000fca0000000800 */
.L_x_8:
[----:B------:R-:W-:Y:S02]  /*0e70*/  ULDC.64 UR4, c[0x0][0x5a0] ;  /* 0x0001680000047ab9 */ /* 0x000fe40000000a00 */
        /* <DEDUP_REMOVED lines=11> */
.L_x_10:
        /* <DEDUP_REMOVED lines=8> */
.L_x_12:
[----:B------:R-:W-:-:S05]  /*0fb0*/  ULDC UR21, c[0x0][0x584] ;  /* 0x0001610000157ab9 */ /* 0x000fca0000000800 */
.L_x_11:
[----:B------:R-:W-:-:S13]  /*0fc0*/  LOP3.LUT P0, RZ, R4, 0xff, RZ, 0xc0, !PT ;  /* 0x000000ff04ff7812 */ /* 0x000fda000780c0ff */
[----:B------:R-:W-:Y:S05]  /*0fd0*/  @!P0 EXIT ;  /* 0x000000000000894d */ /* 0x000fea0003800000 */
[----:B------:R-:W-:Y:S01]  /*0fe0*/  ULDC UR4, c[0x0][0x28c] ;  /* 0x0000a30000047ab9 */ /* 0x000fe20000000800 */
[----:B------:R-:W-:Y:S02]  /*0ff0*/  ULOP3.LUT UR23, UR13, 0x1, URZ, 0xfc, !UPT ;  /* 0x000000010d177892 */ /* 0x000fe4000f8efc3f */
[----:B------:R-:W-:-:S04]  /*1000*/  UIADD3 UR4, UR4, 0x1f, URZ ;  /* 0x0000001f04047890 */ /* 0x000fc8000fffe03f */
[----:B------:R-:W-:-:S04]  /*1010*/  USHF.R.S32.HI UR5, URZ, 0x1f, UR4 ;  /* 0x0000001f3f057899 */ /* 0x000fc80008011404 */
[----:B------:R-:W-:-:S03]  /*1020*/  ULEA.HI UR5, UR5, UR4, URZ, 0x5 ;  /* 0x0000000405057291 */ /* 0x000fc6000f8f283f */
[----:B------:R-:W-:Y:S01]  /*1030*/  UMOV UR4, URZ ;  /* 0x0000003f00047c82 */ /* 0x000fe20008000000 */
[----:B------:R-:W-:-:S03]  /*1040*/  USHF.R.S32.HI UR12, URZ, 0x5, UR5 ;  /* 0x000000053f0c7899 */ /* 0x000fc60008011405 */
[----:B------:R-:W-:-:S09]  /*1050*/  UMOV UR5, URZ ;  /* 0x0000003f00057c82 */ /* 0x000fd20008000000 */
.L_x_293:
[----:B0-----:R-:W0:Y:S01]  /*1060*/  S2R R0, SR_TID.X ;  /* 0x0000000000007919 */ /* 0x001e220000002100 */
[----:B-1----:R-:W1:Y:S01]  /*1070*/  S2UR UR11, SR_CgaCtaId ;  /* 0x00000000000b79c3 */ /* 0x002e620000008800 */
[----:B------:R-:W-:Y:S01]  /*1080*/  UMOV UR14, 0x400 ;  /* 0x00000400000e7882 */ /* 0x000fe20000000000 */
[----:B------:R-:W-:Y:S01]  /*1090*/  UMOV UR6, URZ ;  /* 0x0000003f00067c82 */ /* 0x000fe20008000000 */
[----:B------:R-:W-:Y:S01]  /*10a0*/  STL [R1+0x74], RZ ;  /* 0x000074ff01007387 */ /* 0x000fe20000100800 */
[----:B------:R-:W-:Y:S01]  /*10b0*/  UMOV UR7, URZ ;  /* 0x0000003f00077c82 */ /* 0x000fe20008000000 */
[----:B------:R-:W-:Y:S01]  /*10c0*/  UMOV UR8, URZ ;  /* 0x0000003f00087c82 */ /* 0x000fe20008000000 */
[----:B------:R-:W-:Y:S01]  /*10d0*/  UMOV UR16, UR5 ;  /* 0x0000000500107c82 */ /* 0x000fe20008000000 */
[----:B------:R-:W-:Y:S01]  /*10e0*/  STL [R1+0x70], RZ ;  /* 0x000070ff01007387 */ /* 0x000fe20000100800 */
[----:B--2---:R-:W2:Y:S01]  /*10f0*/  LDC R2, c[0x0][0x28c] ;  /* 0x0000a300ff027b82 */ /* 0x004ea20000000800 */
[----:B------:R-:W-:-:S02]  /*1100*/  CS2R R4, SRZ ;  /* 0x0000000000047805 */ /* 0x000fc4000001ff00 */
[----:B------:R-:W-:Y:S01]  /*1110*/  CS2R R6, SRZ ;  /* 0x0000000000067805 */ /* 0x000fe2000001ff00 */
[----:B------:R-:W-:Y:S01]  /*1120*/  STL [R1+0x6c], RZ ;  /* 0x00006cff01007387 */ /* 0x000fe20000100800 */
[----:B------:R-:W-:Y:S02]  /*1130*/  CS2R R8, SRZ ;  /* 0x0000000000087805 */ /* 0x000fe4000001ff00 */
[----:B------:R-:W-:Y:S02]  /*1140*/  CS2R R10, SRZ ;  /* 0x00000000000a7805 */ /* 0x000fe4000001ff00 */
[----:B------:R-:W-:Y:S01]  /*1150*/  CS2R R12, SRZ ;  /* 0x00000000000c7805 */ /* 0x000fe2000001ff00 */
[----:B------:R-:W-:Y:S01]  /*1160*/  STL [R1+0x68], RZ ;  /* 0x000068ff01007387 */ /* 0x000fe20000100800 */
[----:B------:R-:W-:Y:S02]  /*1170*/  CS2R R14, SRZ ;  /* 0x00000000000e7805 */ /* 0x000fe4000001ff00 */
[----:B------:R-:W-:-:S02]  /*1180*/  CS2R R16, SRZ ;  /* 0x0000000000107805 */ /* 0x000fc4000001ff00 */
[----:B------:R-:W-:Y:S01]  /*1190*/  CS2R R18, SRZ ;  /* 0x0000000000127805 */ /* 0x000fe2000001ff00 */
[----:B------:R-:W-:Y:S01]  /*11a0*/  STL [R1+0x64], RZ ;  /* 0x000064ff01007387 */ /* 0x000fe20000100800 */
[----:B------:R-:W-:Y:S02]  /*11b0*/  CS2R R20, SRZ ;  /* 0x0000000000147805 */ /* 0x000fe4000001ff00 */
[----:B------:R-:W-:Y:S02]  /*11c0*/  CS2R R22, SRZ ;  /* 0x0000000000167805 */ /* 0x000fe4000001ff00 */
[----:B------:R-:W-:Y:S01]  /*11d0*/  CS2R R152, SRZ ;  /* 0x0000000000987805 */ /* 0x000fe2000001ff00 */
[----:B------:R-:W-:Y:S01]  /*11e0*/  STL [R1+0x60], RZ ;  /* 0x000060ff01007387 */ /* 0x000fe20000100800 */
[----:B-1----:R-:W-:Y:S01]  /*11f0*/  ULEA UR14, UR11, UR14, 0x18 ;  /* 0x0000000e0b0e7291 */ /* 0x002fe2000f8ec03f */
[----:B------:R-:W-:Y:S02]  /*1200*/  CS2R R154, SRZ ;  /* 0x00000000009a7805 */ /* 0x000fe4000001ff00 */
[----:B------:R-:W-:Y:S01]  /*1210*/  CS2R R156, SRZ ;  /* 0x00000000009c7805 */ /* 0x000fe2000001ff00 */
[----:B------:R-:W-:Y:S01]  /*1220*/  STL [R1+0x5c], RZ ;  /* 0x00005cff01007387 */ /* 0x000fe20000100800 */
[----:B------:R-:W-:-:S02]  /*1230*/  CS2R R158, SRZ ;  /* 0x00000000009e7805 */ /* 0x000fc4000001ff00 */
[----:B------:R-:W-:Y:S02]  /*1240*/  CS2R R160, SRZ ;  /* 0x0000000000a07805 */ /* 0x000fe4000001ff00 */
[----:B------:R-:W-:Y:S02]  /*1250*/  CS2R R162, SRZ ;  /* 0x0000000000a27805 */ /* 0x000fe4000001ff00 */
[----:B0-----:R-:W-:Y:S01]  /*1260*/  LOP3.LUT R0, R0, 0x80, RZ, 0xc0, !PT ;  /* 0x0000008000007812 */ /* 0x001fe200078ec0ff */
[----:B------:R-:W-:Y:S01]  /*1270*/  STL [R1+0x58], RZ ;  /* 0x000058ff01007387 */ /* 0x000fe20000100800 */
[----:B--2---:R-:W-:Y:S02]  /*1280*/  ISETP.GE.AND P0, PT, R2, 0x1, PT ;  /* 0x000000010200780c */ /* 0x004fe40003f06270 */
[----:B------:R-:W-:Y:S02]  /*1290*/  CS2R R2, SRZ ;  /* 0x0000000000027805 */ /* 0x000fe4000001ff00 */
[----:B------:R-:W-:Y:S01]  /*12a0*/  SHF.R.U32.HI R0, RZ, 0x7, R0 ;  /* 0x00000007ff007819 */ /* 0x000fe20000011600 */
[----:B------:R-:W-:Y:S01]  /*12b0*/  STL [R1+0x54], RZ ;  /* 0x000054ff01007387 */ /* 0x000fe20000100800 */
[----:B------:R-:W-:-:S02]  /*12c0*/  CS2R R164, SRZ ;  /* 0x0000000000a47805 */ /* 0x000fc4000001ff00 */
[----:B------:R-:W-:Y:S02]  /*12d0*/  CS2R R166, SRZ ;  /* 0x0000000000a67805 */ /* 0x000fe4000001ff00 */
[----:B------:R-:W-:Y:S01]  /*12e0*/  CS2R R168, SRZ ;  /* 0x0000000000a87805 */ /* 0x000fe2000001ff00 */
[----:B------:R-:W-:Y:S01]  /*12f0*/  STL [R1+0x50], RZ ;  /* 0x000050ff01007387 */ /* 0x000fe20000100800 */
[----:B------:R-:W-:Y:S02]  /*1300*/  CS2R R170, SRZ ;  /* 0x0000000000aa7805 */ /* 0x000fe4000001ff00 */
[----:B------:R-:W-:Y:S02]  /*1310*/  CS2R R172, SRZ ;  /* 0x0000000000ac7805 */ /* 0x000fe4000001ff00 */
[----:B------:R-:W-:Y:S01]  /*1320*/  CS2R R174, SRZ ;  /* 0x0000000000ae7805 */ /* 0x000fe2000001ff00 */
[----:B------:R-:W0:Y:S01]  /*1330*/  SHFL.IDX PT, R0, R0, RZ, 0x1f ;  /* 0x00001fff00007589 */ /* 0x000e2200000e0000 */
[----:B------:R-:W-:-:S02]  /*1340*/  CS2R R176, SRZ ;  /* 0x0000000000b07805 */ /* 0x000fc4000001ff00 */
[----:B------:R-:W-:Y:S02]  /*1350*/  CS2R R178, SRZ ;  /* 0x0000000000b27805 */ /* 0x000fe4000001ff00 */
[----:B------:R-:W-:Y:S01]  /*1360*/  CS2R R180, SRZ ;  /* 0x0000000000b47805 */ /* 0x000fe2000001ff00 */
[----:B------:R1:W-:Y:S01]  /*1370*/  STL [R1+0x4c], RZ ;  /* 0x00004cff01007387 */ /* 0x0003e20000100800 */
[----:B------:R-:W-:Y:S02]  /*1380*/  CS2R R182, SRZ ;  /* 0x0000000000b67805 */ /* 0x000fe4000001ff00 */
[----:B------:R-:W-:Y:S02]  /*1390*/  CS2R R184, SRZ ;  /* 0x0000000000b87805 */ /* 0x000fe4000001ff00 */
[----:B------:R-:W-:Y:S01]  /*13a0*/  CS2R R186, SRZ ;  /* 0x0000000000ba7805 */ /* 0x000fe2000001ff00 */
[----:B------:R1:W-:Y:S01]  /*13b0*/  STL [R1+0x48], RZ ;  /* 0x000048ff01007387 */ /* 0x0003e20000100800 */
        /* <DEDUP_REMOVED lines=14> */
[----:B------:R-:W-:Y:S02]  /*14a0*/  CS2R R210, SRZ ;  /* 0x0000000000d27805 */ /* 0x000fe4000001ff00 */
[----:B0-----:R-:W-:Y:S01]  /*14b0*/  R2UR UR9, R0 ;  /* 0x00000000000972ca */ /* 0x001fe200000e0000 */
[----:B------:R1:W-:Y:S01]  /*14c0*/  STL [R1+0x38], RZ ;  /* 0x000038ff01007387 */ /* 0x0003e20000100800 */
[----:B------:R-:W-:Y:S01]  /*14d0*/  IMAD.MOV.U32 R0, RZ, RZ, RZ ;  /* 0x000000ffff007224 */ /* 0x000fe200078e00ff */
[----:B------:R-:W-:-:S02]  /*14e0*/  CS2R R212, SRZ ;  /* 0x0000000000d47805 */ /* 0x000fc4000001ff00 */
[----:B------:R-:W-:Y:S01]  /*14f0*/  CS2R R214, SRZ ;  /* 0x0000000000d67805 */ /* 0x000fe2000001ff00 */
[----:B------:R1:W-:Y:S01]  /*1500*/  STL [R1+0x34], RZ ;  /* 0x000034ff01007387 */ /* 0x0003e20000100800 */
[----:B------:R-:W-:Y:S02]  /*1510*/  CS2R R216, SRZ ;  /* 0x0000000000d87805 */ /* 0x000fe4000001ff00 */
[----:B------:R-:W-:Y:S02]  /*1520*/  CS2R R218, SRZ ;  /* 0x0000000000da7805 */ /* 0x000fe4000001ff00 */
[----:B------:R-:W-:Y:S01]  /*1530*/  CS2R R220, SRZ ;  /* 0x0000000000dc7805 */ /* 0x000fe2000001ff00 */
[----:B------:R1:W-:Y:S01]  /*1540*/  STL [R1+0x30], RZ ;  /* 0x000030ff01007387 */ /* 0x0003e20000100800 */
[----:B------:R-:W-:Y:S02]  /*1550*/  CS2R R222, SRZ ;  /* 0x0000000000de7805 */ /* 0x000fe4000001ff00 */
[----:B------:R-:W-:Y:S01]  /*1560*/  CS2R R224, SRZ ;  /* 0x0000000000e07805 */ /* 0x000fe2000001ff00 */
[----:B------:R-:W-:Y:S01]  /*1570*/  IMAD.MOV.U32 R226, RZ, RZ, RZ ;  /* 0x000000ffffe27224 */ /* 0x000fe200078e00ff */
[----:B------:R1:W-:Y:S01]  /*1580*/  STL [R1+0x2c], RZ ;  /* 0x00002cff01007387 */ /* 0x0003e20000100800 */
[----:B------:R-:W-:Y:S01]  /*1590*/  ULEA.HI UR10, UR9, UR9, URZ, 0x1 ;  /* 0x00000009090a7291 */ /* 0x000fe2000f8f083f */
[----:B------:R-:W-:Y:S01]  /*15a0*/  IMAD.U32 R227, RZ, RZ, UR4 ;  /* 0x00000004ffe37e24 */ /* 0x000fe2000f8e00ff */
[----:B------:R-:W-:Y:S01]  /*15b0*/  CS2R R24, SRZ ;  /* 0x0000000000187805 */ /* 0x000fe2000001ff00 */
[----:B------:R1:W-:Y:S01]  /*15c0*/  STL [R1+0x28], RZ ;  /* 0x000028ff01007387 */ /* 0x0003e20000100800 */
[----:B------:R-:W-:Y:S01]  /*15d0*/  ULOP3.LUT UR10, UR10, 0x1ffffe, URZ, 0xc0, !UPT ;  /* 0x001ffffe0a0a7892 */ /* 0x000fe2000f8ec03f */
[----:B------:R-:W-:-:S02]  /*15e0*/  CS2R R26, SRZ ;  /* 0x00000000001a7805 */ /* 0x000fc4000001ff00 */
[----:B------:R-:W-:Y:S01]  /*15f0*/  CS2R R28, SRZ ;  /* 0x00000000001c7805 */ /* 0x000fe2000001ff00 */
[----:B------:R1:W-:Y:S01]  /*1600*/  STL [R1+0x24], RZ ;  /* 0x000024ff01007387 */ /* 0x0003e20000100800 */
[----:B------:R-:W-:Y:S01]  /*1610*/  UIADD3 UR10, UR9, -UR10, URZ ;  /* 0x8000000a090a7290 */ /* 0x000fe2000fffe03f */
[----:B---34-:R-:W-:Y:S02]  /*1620*/  CS2R R30, SRZ ;  /* 0x00000000001e7805 */ /* 0x018fe4000001ff00 */
[----:B------:R-:W-:Y:S01]  /*1630*/  CS2R R32, SRZ ;  /* 0x0000000000207805 */ /* 0x000fe2000001ff00 */
[----:B------:R1:W-:Y:S01]  /*1640*/  STL [R1+0x20], RZ ;  /* 0x000020ff01007387 */ /* 0x0003e20000100800 */
[----:B------:R-:W-:Y:S01]  /*1650*/  ULEA UR10, UR10, UR14, 0xb ;  /* 0x0000000e0a0a7291 */ /* 0x000fe2000f8e583f */
[----:B------:R-:W-:Y:S02]  /*1660*/  CS2R R34, SRZ ;  /* 0x0000000000227805 */ /* 0x000fe4000001ff00 */
[----:B------:R-:W-:Y:S01]  /*1670*/  CS2R R36, SRZ ;  /* 0x0000000000247805 */ /* 0x000fe2000001ff00 */
[----:B------:R1:W-:Y:S01]  /*1680*/  STL [R1+0x1c], RZ ;  /* 0x00001cff01007387 */ /* 0x0003e20000100800 */
[----:B------:R-:W-:Y:S01]  /*1690*/  UIADD3 UR10, UR10, 0x180, URZ ;  /* 0x000001800a0a7890 */ /* 0x000fe2000fffe03f */
[----:B------:R-:W-:-:S02]  /*16a0*/  CS2R R38, SRZ ;  /* 0x0000000000267805 */ /* 0x000fc4000001ff00 */
[----:B------:R-:W-:Y:S01]  /*16b0*/  CS2R R40, SRZ ;  /* 0x0000000000287805 */ /* 0x000fe2000001ff00 */
[----:B------:R1:W-:Y:S01]  /*16c0*/  STL [R1+0x18], RZ ;  /* 0x000018ff01007387 */ /* 0x0003e20000100800 */
[----:B------:R-:W-:Y:S01]  /*16d0*/  USHF.R.U32.HI UR10, URZ, 0x4, UR10 ;  /* 0x000000043f0a7899 */ /* 0x000fe2000801160a */
[----:B------:R-:W-:Y:S02]  /*16e0*/  CS2R R42, SRZ ;  /* 0x00000000002a7805 */ /* 0x000fe4000001ff00 */
[----:B------:R-:W-:Y:S01]  /*16f0*/  CS2R R44, SRZ ;  /* 0x00000000002c7805 */ /* 0x000fe2000001ff00 */
[----:B------:R1:W-:Y:S01]  /*1700*/  STL [R1+0x14], RZ ;  /* 0x000014ff01007387 */ /* 0x0003e20000100800 */
[----:B------:R-:W-:Y:S01]  /*1710*/  ULOP3.LUT UR15, UR10, 0x3fff, URZ, 0xc0, !UPT ;  /* 0x00003fff0a0f7892 */ /* 0x000fe2000f8ec03f */
        /* <DEDUP_REMOVED lines=18> */
[----:B------:R1:W-:Y:S01]  /*1840*/  STL [R1], RZ ;  /* 0x000000ff01007387 */ /* 0x0003e20000100800 */
[----:B------:R-:W-:-:S02]  /*1850*/  CS2R R74, SRZ ;  /* 0x00000000004a7805 */ /* 0x000fc4000001ff00 */
[----:B------:R-:W-:Y:S02]  /*1860*/  CS2R R76, SRZ ;  /* 0x00000000004c7805 */ /* 0x000fe4000001ff00 */
[----:B------:R-:W-:Y:S02]  /*1870*/  CS2R R78, SRZ ;  /* 0x00000000004e7805 */ /* 0x000fe4000001ff00 */
[----:B------:R-:W-:Y:S02]  /*1880*/  CS2R R80, SRZ ;  /* 0x0000000000507805 */ /* 0x000fe4000001ff00 */
[----:B------:R-:W-:Y:S02]  /*1890*/  CS2R R82, SRZ ;  /* 0x0000000000527805 */ /* 0x000fe4000001ff00 */
[----:B------:R-:W-:Y:S02]  /*18a0*/  CS2R R84, SRZ ;  /* 0x0000000000547805 */ /* 0x000fe4000001ff00 */
        /* <DEDUP_REMOVED lines=32> */
[----:B------:R-:W-:Y:S01]  /*1ab0*/  CS2R R150, SRZ ;  /* 0x0000000000967805 */ /* 0x000fe2000001ff00 */
[----:B-1----:R-:W-:Y:S06]  /*1ac0*/  @!P0 BRA `(.L_x_13) ;  /* 0x0000001000548947 */ /* 0x002fec0003800000 */
[----:B------:R-:W-:-:S06]  /*1ad0*/  UISETP.NE.AND UP0, UPT, UR23, 0x3, UPT ;  /* 0x000000031700788c */ /* 0x000fcc000bf05270 */
[----:B------:R-:W-:-:S13]  /*1ae0*/  PLOP3.LUT P1, PT, PT, PT, UP0, 0x80, 0x0 ;  /* 0x000000000000781c */ /* 0x000fda0003f2f008 */
[----:B------:R-:W-:Y:S05]  /*1af0*/  @!P1 BRA `(.L_x_14) ;  /* 0x0000000000049947 */ /* 0x000fea0003800000 */
[----:B------:R-:W-:Y:S01]  /*1b00*/  BPT.TRAP 0x1 ;  /* 0x000000040000795c */ /* 0x000fe20000300000 */
.L_x_14:
[----:B------:R-:W-:Y:S01]  /*1b10*/  ULEA UR6, UR5, UR14, 0x3 ;  /* 0x0000000e05067291 */ /* 0x000fe2000f8e183f */
[----:B------:R-:W-:-:S05]  /*1b20*/  IMAD.U32 R0, RZ, RZ, UR4 ;  /* 0x00000004ff007e24 */ /* 0x000fca000f8e00ff */
[----:B------:R-:W-:-:S04]  /*1b30*/  SHF.L.U32 R0, R0, 0x1f, RZ ;  /* 0x0000001f00007819 */ /* 0x000fc800000006ff */
[----:B------:R0:W1:Y:S01]  /*1b40*/  SYNCS.PHASECHK.TRANS64.TRYWAIT P0, [UR6], R0 ;  /* 0x00000000ff0075a7 */ /* 0x0000620008000146 */
[----:B------:R-:W-:Y:S05]  /*1b50*/  @!P1 BRA `(.L_x_15) ;  /* 0x0000000000049947 */ /* 0x000fea0003800000 */
[----:B------:R-:W-:Y:S01]  /*1b60*/  BPT.TRAP 0x1 ;  /* 0x000000040000795c */ /* 0x000fe20000300000 */
.L_x_15:
[----:B-1----:R-:W-:Y:S05]  /*1b70*/  @P0 BRA `(.L_x_16) ;  /* 0x0000000000080947 */ /* 0x002fea0003800000 */
[----:B------:R-:W1:Y:S02]  /*1b80*/  SYNCS.PHASECHK.TRANS64.TRYWAIT P0, [UR6], R0 ;  /* 0x00000000ff0075a7 */ /* 0x000e640008000146 */
[----:B-1----:R-:W-:Y:S05]  /*1b90*/  @!P0 BRA `(.L_x_17) ;  /* 0x000000e400208947 */ /* 0x002fea0003800000 */
.L_x_16:
[----:B------:R2:W-:Y:S01]  /*1ba0*/  STL [R1+0x74], RZ ;  /* 0x000074ff01007387 */ /* 0x0005e20000100800 */
[----:B------:R-:W-:Y:S01]  /*1bb0*/  UIADD3 UR6, UR14, 0x6180, URZ ;  /* 0x000061800e067890 */ /* 0x000fe2000fffe03f */
[----:B------:R-:W-:Y:S01]  /*1bc0*/  WARPGROUP.ARRIVE ;  /* 0x00000000000079c5 */ /* 0x000fe20000000000 */
[----:B------:R-:W-:Y:S01]  /*1bd0*/  ULDC UR7, c[0x0][0x50c] ;  /* 0x0001430000077ab9 */ /* 0x000fe20000000800 */
[----:B------:R2:W-:Y:S01]  /*1be0*/  STL [R1+0x70], RZ ;  /* 0x000070ff01007387 */ /* 0x0005e20000100800 */
[----:B------:R-:W-:Y:S01]  /*1bf0*/  UISETP.NE.AND UP0, UPT, UR7, 0x1, UPT ;  /* 0x000000010700788c */ /* 0x000fe2000bf05270 */
[----:B01----:R-:W-:Y:S01]  /*1c00*/  IMAD.MOV.U32 R0, RZ, RZ, RZ ;  /* 0x000000ffff007224 */ /* 0x003fe200078e00ff */
[----:B------:R-:W-:Y:S01]  /*1c10*/  USHF.R.U32.HI UR6, URZ, 0x4, UR6 ;  /* 0x000000043f067899 */ /* 0x000fe20008011606 */
[----:B------:R2:W-:Y:S01]  /*1c20*/  STL [R1+0x6c], RZ ;  /* 0x00006cff01007387 */ /* 0x0005e20000100800 */
[----:B------:R-:W-:Y:S01]  /*1c30*/  USEL UR7, URZ, 0x1, UP0 ;  /* 0x000000013f077887 */ /* 0x000fe20008000000 */
[----:B------:R-:W-:Y:S01]  /*1c40*/  CS2R R2, SRZ ;  /* 0x0000000000027805 */ /* 0x000fe2000001ff00 */
[----:B------:R-:W-:Y:S01]  /*1c50*/  ULOP3.LUT UR6, UR6, 0x3fff, URZ, 0xc0, !UPT ;  /* 0x00003fff06067892 */ /* 0x000fe2000f8ec03f */
[----:B------:R2:W-:Y:S01]  /*1c60*/  STL [R1+0x68], RZ ;  /* 0x000068ff01007387 */ /* 0x0005e20000100800 */
[----:B------:R-:W-:Y:S01]  /*1c70*/  ULOP3.LUT UR8, UR15, 0x10000, URZ, 0xfc, !UPT ;  /* 0x000100000f087892 */ /* 0x000fe2000f8efc3f */
[----:B------:R-:W-:Y:S01]  /*1c80*/  CS2R R4, SRZ ;  /* 0x0000000000047805 */ /* 0x000fe2000001ff00 */
[----:B------:R-:W-:Y:S01]  /*1c90*/  ULOP3.LUT UR6, UR6, 0x10000, URZ, 0xfc, !UPT ;  /* 0x0001000006067892 */ /* 0x000fe2000f8efc3f */
[----:B------:R2:W-:Y:S01]  /*1ca0*/  STL [R1+0x64], RZ ;  /* 0x000064ff01007387 */ /* 0x0005e20000100800 */
[----:B------:R-:W-:Y:S01]  /*1cb0*/  ISETP.NE.AND P0, PT, RZ, UR7, PT ;  /* 0x00000007ff007c0c */ /* 0x000fe2000bf05270 */
[----:B------:R-:W-:Y:S01]  /*1cc0*/  ULEA UR8, UR5, UR8, 0x8 ;  /* 0x0000000805087291 */ /* 0x000fe2000f8e403f */
[----:B------:R-:W-:Y:S01]  /*1cd0*/  CS2R R6, SRZ ;  /* 0x0000000000067805 */ /* 0x000fe2000001ff00 */
[----:B------:R2:W-:Y:S01]  /*1ce0*/  STL [R1+0x60], RZ ;  /* 0x000060ff01007387 */ /* 0x0005e20000100800 */
[----:B------:R-:W-:Y:S01]  /*1cf0*/  ULEA UR10, UR5, UR6, 0x9 ;  /* 0x00000006050a7291 */ /* 0x000fe2000f8e483f */
[----:B------:R-:W-:Y:S01]  /*1d00*/  CS2R R8, SRZ ;  /* 0x0000000000087805 */ /* 0x000fe2000001ff00 */
[----:B------:R-:W-:Y:S01]  /*1d10*/  UMOV UR9, 0xc0000010 ;  /* 0xc000001000097882 */ /* 0x000fe20000000000 */
[----:B------:R2:W-:Y:S01]  /*1d20*/  STL [R1+0x5c], RZ ;  /* 0x00005cff01007387 */ /* 0x0005e20000100800 */
[----:B------:R-:W-:Y:S01]  /*1d30*/  UMOV UR11, 0xc0000010 ;  /* 0xc0000010000b7882 */ /* 0x000fe20000000000 */
[----:B------:R-:W-:Y:S01]  /*1d40*/  UMOV UR6, 0x1 ;  /* 0x0000000100067882 */ /* 0x000fe20000000000 */
[----:B------:R-:W-:Y:S01]  /*1d50*/  CS2R R10, SRZ ;  /* 0x00000000000a7805 */ /* 0x000fe2000001ff00 */
[----:B------:R2:W-:Y:S01]  /*1d60*/  STL [R1+0x58], RZ ;  /* 0x000058ff01007387 */ /* 0x0005e20000100800 */
[----:B------:R-:W-:Y:S01]  /*1d70*/  CS2R R12, SRZ ;  /* 0x00000000000c7805 */ /* 0x000fe2000001ff00 */
[----:B------:R-:W-:Y:S01]  /*1d80*/  QGMMA.64x256x32.F32.E5M2.E5M2 R24, gdesc[UR8], RZ, !UPT, gsb0 ;  /* 0x03e00000081879f3 */ /* 0x000fe2000c0038ff */
        /* <DEDUP_REMOVED lines=55> */
[----:B------:R-:W-:Y:S01]  /*2100*/  CS2R R224, SRZ ;  /* 0x0000000000e07805 */ /* 0x000fe2000001ff00 */
[----:B------:R-:W-:Y:S01]  /*2110*/  IMAD.MOV.U32 R226, RZ, RZ, RZ ;  /* 0x000000ffffe27224 */ /* 0x000fe200078e00ff */
[----:B------:R2:W-:Y:S04]  /*2120*/  STL [R1+0x1c], RZ ;  /* 0x00001cff01007387 */ /* 0x0005e80000100800 */
[----:B------:R2:W-:Y:S04]  /*2130*/  STL [R1+0x18], RZ ;  /* 0x000018ff01007387 */ /* 0x0005e80000100800 */
[----:B------:R2:W-:Y:S04]  /*2140*/  STL [R1+0x14], RZ ;  /* 0x000014ff01007387 */ /* 0x0005e80000100800 */
[----:B------:R2:W-:Y:S04]  /*2150*/  STL [R1+0x10], RZ ;  /* 0x000010ff01007387 */ /* 0x0005e80000100800 */
[----:B------:R2:W-:Y:S04]  /*2160*/  STL [R1+0xc], RZ ;  /* 0x00000cff01007387 */ /* 0x0005e80000100800 */
[----:B------:R2:W-:Y:S04]  /*2170*/  STL [R1+0x8], RZ ;  /* 0x000008ff01007387 */ /* 0x0005e80000100800 */
[----:B------:R2:W-:Y:S04]  /*2180*/  STL [R1+0x4], RZ ;  /* 0x000004ff01007387 */ /* 0x0005e80000100800 */
[----:B------:R2:W-:Y:S01]  /*2190*/  STL [R1], RZ ;  /* 0x000000ff01007387 */ /* 0x0005e20000100800 */
[----:B------:R-:W-:Y:S05]  /*21a0*/  @!P0 BRA `(.L_x_18) ;  /* 0x0000000800808947 */ /* 0x000fea0003800000 */
[----:B------:R-:W-:Y:S02]  /*21b0*/  WARPGROUP.DEPBAR.LE gsb0, 0x0 ;  /* 0x00008000000079c5 */ /* 0x000fe40000010000 */
[----:B------:R-:W-:-:S01]  /*21c0*/  FADD R227, RZ, R122 ;  /* 0x0000007affe37221 */ /* 0x000fc20000000000 */
[----:B------:R-:W-:Y:S01]  /*21d0*/  FADD R226, RZ, R24 ;  /* 0x00000018ffe27221 */ /* 0x000fe20000000000 */
[----:B------:R-:W-:-:S01]  /*21e0*/  FADD R225, RZ, R25 ;  /* 0x00000019ffe17221 */ /* 0x000fc20000000000 */
[----:B------:R-:W-:Y:S01]  /*21f0*/  FADD R224, RZ, R26 ;  /* 0x0000001affe07221 */ /* 0x000fe20000000000 */
[----:B------:R-:W-:-:S01]  /*2200*/  FADD R223, RZ, R27 ;  /* 0x0000001bffdf7221 */ /* 0x000fc20000000000 */
[----:B------:R0:W-:Y:S01]  /*2210*/  STL [R1], R227 ;  /* 0x000000e301007387 */ /* 0x0001e20000100800 */
[----:B------:R-:W-:-:S01]  /*2220*/  FADD R222, RZ, R28 ;  /* 0x0000001cffde7221 */ /* 0x000fc20000000000 */
[----:B------:R-:W-:Y:S01]  /*2230*/  FADD R221, RZ, R29 ;  /* 0x0000001dffdd7221 */ /* 0x000fe20000000000 */
[----:B------:R-:W-:-:S01]  /*2240*/  FADD R220, RZ, R30 ;  /* 0x0000001effdc7221 */ /* 0x000fc20000000000 */
[----:B------:R-:W-:Y:S01]  /*2250*/  FADD R219, RZ, R31 ;  /* 0x0000001fffdb7221 */ /* 0x000fe20000000000 */
[----:B------:R-:W-:-:S01]  /*2260*/  FADD R218, RZ, R32 ;  /* 0x00000020ffda7221 */ /* 0x000fc20000000000 */
[----:B------:R-:W-:Y:S01]  /*2270*/  FADD R217, RZ, R33 ;  /* 0x00000021ffd97221 */ /* 0x000fe20000000000 */
[----:B------:R-:W-:-:S01]  /*2280*/  FADD R216, RZ, R34 ;  /* 0x00000022ffd87221 */ /* 0x000fc20000000000 */
[----:B------:R-:W-:Y:S01]  /*2290*/  FADD R215, RZ, R35 ;  /* 0x00000023ffd77221 */ /* 0x000fe20000000000 */
[----:B------:R-:W-:-:S01]  /*22a0*/  FADD R214, RZ, R36 ;  /* 0x00000024ffd67221 */ /* 0x000fc20000000000 */
[----:B0-----:R-:W-:Y:S01]  /*22b0*/  FADD R227, RZ, R123 ;  /* 0x0000007bffe37221 */ /* 0x001fe20000000000 */
[----:B------:R-:W-:-:S01]  /*22c0*/  FADD R213, RZ, R37 ;  /* 0x00000025ffd57221 */ /* 0x000fc20000000000 */
[----:B------:R-:W-:Y:S01]  /*22d0*/  FADD R212, RZ, R38 ;  /* 0x00000026ffd47221 */ /* 0x000fe20000000000 */
[----:B------:R-:W-:-:S01]  /*22e0*/  FADD R211, RZ, R39 ;  /* 0x00000027ffd37221 */ /* 0x000fc20000000000 */
[----:B------:R-:W-:Y:S01]  /*22f0*/  FADD R210, RZ, R40 ;  /* 0x00000028ffd27221 */ /* 0x000fe20000000000 */
[----:B------:R0:W-:Y:S01]  /*2300*/  STL [R1+0x4], R227 ;  /* 0x000004e301007387 */ /* 0x0001e20000100800 */
        /* <DEDUP_REMOVED lines=93> */
[----:B------:R-:W-:Y:S01]  /*28e0*/  UMOV UR6, URZ ;  /* 0x0000003f00067c82 */ /* 0x000fe20008000000 */
[----:B0-----:R-:W-:-:S05]  /*28f0*/  FADD R227, RZ, R130 ;  /* 0x00000082ffe37221 */ /* 0x001fca0000000000 */
[----:B------:R0:W-:Y:S02]  /*2900*/  STL [R1+0x20], R227 ;  /* 0x000020e301007387 */ /* 0x0001e40000100800 */
        /* <DEDUP_REMOVED lines=42> */
.L_x_18:
[----:B------:R-:W-:-:S04]  /*2bb0*/  UIADD3 UR16, UR5, 0x1, URZ ;  /* 0x0000000105107890 */ /* 0x000fc8000fffe03f */
[----:B------:R-:W-:-:S04]  /*2bc0*/  UISETP.NE.AND UP0, UPT, UR16, 0x6, UPT ;  /* 0x000000061000788c */ /* 0x000fc8000bf05270 */
[----:B------:R-:W-:Y:S02]  /*2bd0*/  USEL UR8, URZ, 0x1, UP0 ;  /* 0x000000013f087887 */ /* 0x000fe40008000000 */
[----:B------:R-:W-:Y:S02]  /*2be0*/  USEL UR16, UR16, URZ, UP0 ;  /* 0x0000003f10107287 */ /* 0x000fe40008000000 */
[----:B------:R-:W-:-:S06]  /*2bf0*/  ULOP3.LUT UR8, UR4, UR8, URZ, 0x3c, !UPT ;  /* 0x0000000804087292 */ /* 0x000fcc000f8e3c3f */
[----:B0-----:R-:W-:Y:S01]  /*2c00*/  IMAD.U32 R227, RZ, RZ, UR8 ;  /* 0x00000008ffe37e24 */ /* 0x001fe2000f8e00ff */
[----:B------:R-:W-:-:S06]  /*2c10*/  UMOV UR8, 0x1 ;  /* 0x0000000100087882 */ /* 0x000fcc0000000000 */
.L_x_13:
[----:B------:R-:W-:-:S04]  /*2c20*/  UISETP.LT.AND UP0, UPT, UR12, 0x1, UPT ;  /* 0x000000010c00788c */ /* 0x000fc8000bf01270 */
[----:B------:R-:W-:-:S04]  /*2c30*/  USEL UR9, UR12, 0x1, UP0 ;  /* 0x000000010c097887 */ /* 0x000fc80008000000 */
[----:B------:R-:W-:-:S04]  /*2c40*/  UIADD3 UR9, UR12, -UR9, URZ ;  /* 0x800000090c097290 */ /* 0x000fc8000fffe03f */
[----:B------:R-:W-:-:S06]  /*2c50*/  UISETP.GE.AND UP0, UPT, UR9, 0x1, UPT ;  /* 0x000000010900788c */ /* 0x000fcc000bf06270 */
[----:B------:R-:W-:-:S13]  /*2c60*/  PLOP3.LUT P0, PT, PT, PT, UP0, 0x80, 0x0 ;  /* 0x000000000000781c */ /* 0x000fda0003f0f008 */
[----:B------:R-:W-:Y:S05]  /*2c70*/  @!P0 BRA `(.L_x_19) ;  /* 0x0000001000708947 */ /* 0x000fea0003800000 */
[----:B------:R-:W-:Y:S01]  /*2c80*/  IMAD.U32 R228, RZ, RZ, UR9 ;  /* 0x00000009ffe47e24 */ /* 0x000fe2000f8e00ff */
[----:B------:R-:W-:Y:S01]  /*2c90*/  UMOV UR17, UR5 ;  /* 0x0000000500117c82 */ /* 0x000fe20008000000 */
[----:B------:R-:W-:-:S05]  /*2ca0*/  ULDC UR24, c[0x0][0x50c] ;  /* 0x0001430000187ab9 */ /* 0x000fca0000000800 */
.L_x_27:
[----:B------:R-:W-:-:S06]  /*2cb0*/  UISETP.NE.AND UP0, UPT, UR23, 0x3, UPT ;  /* 0x000000031700788c */ /* 0x000fcc000bf05270 */
[----:B------:R-:W-:-:S13]  /*2cc0*/  PLOP3.LUT P1, PT, PT, PT, UP0, 0x80, 0x0 ;  /* 0x000000000000781c */ /* 0x000fda0003f2f008 */
[----:B01----:R-:W-:Y:S05]  /*2cd0*/  @!P1 BRA `(.L_x_20) ;  /* 0x0000000000049947 */ /* 0x003fea0003800000 */
[----:B------:R-:W-:Y:S01]  /*2ce0*/  BPT.TRAP 0x1 ;  /* 0x000000040000795c */ /* 0x000fe20000300000 */
.L_x_20:
[----:B------:R-:W0:Y:S01]  /*2cf0*/  S2UR UR9, SR_CgaCtaId ;  /* 0x00000000000979c3 */ /* 0x000e220000008800 */
[----:B------:R-:W-:Y:S01]  /*2d00*/  UMOV UR14, 0x400 ;  /* 0x00000400000e7882 */ /* 0x000fe20000000000 */
[----:B------:R-:W-:Y:S01]  /*2d10*/  SHF.L.U32 R229, R227, 0x1f, RZ ;  /* 0x0000001fe3e57819 */ /* 0x000fe200000006ff */
[----:B0-----:R-:W-:-:S04]  /*2d20*/  ULEA UR14, UR9, UR14, 0x18 ;  /* 0x0000000e090e7291 */ /* 0x001fc8000f8ec03f */
[----:B------:R-:W-:-:S09]  /*2d30*/  ULEA UR9, UR16, UR14, 0x3 ;  /* 0x0000000e10097291 */ /* 0x000fd2000f8e183f */
[----:B------:R0:W1:Y:S01]  /*2d40*/  SYNCS.PHASECHK.TRANS64.TRYWAIT P0, [UR9], R229 ;  /* 0x000000e5ff0075a7 */ /* 0x0000620008000149 */
[----:B------:R-:W-:Y:S05]  /*2d50*/  @!P1 BRA `(.L_x_21) ;  /* 0x0000000000049947 */ /* 0x000fea0003800000 */
[----:B------:R-:W-:Y:S01]  /*2d60*/  BPT.TRAP 0x1 ;  /* 0x000000040000795c */ /* 0x000fe20000300000 */
.L_x_21:
[----:B-1----:R-:W-:Y:S05]  /*2d70*/  @P0 BRA `(.L_x_22) ;  /* 0x0000000000080947 */ /* 0x002fea0003800000 */
[----:B------:R-:W1:Y:S02]  /*2d80*/  SYNCS.PHASECHK.TRANS64.TRYWAIT P0, [UR9], R229 ;  /* 0x000000e5ff0075a7 */ /* 0x000e640008000149 */
[----:B-1----:R-:W-:Y:S05]  /*2d90*/  @!P0 BRA `(.L_x_23) ;  /* 0x000000d000b88947 */ /* 0x002fea0003800000 */
.L_x_22:
[----:B------:R-:W-:Y:S01]  /*2da0*/  UIADD3 UR9, UR14, 0x6180, URZ ;  /* 0x000061800e097890 */ /* 0x000fe2000fffe03f */
[----:B------:R-:W-:Y:S01]  /*2db0*/  WARPGROUP.ARRIVE ;  /* 0x00000000000079c5 */ /* 0x000fe20000000000 */
[----:B------:R-:W-:Y:S02]  /*2dc0*/  UISETP.NE.AND UP0, UPT, UR7, URZ, UPT ;  /* 0x0000003f0700728c */ /* 0x000fe4000bf05270 */
[----:B------:R-:W-:Y:S02]  /*2dd0*/  USHF.R.U32.HI UR9, URZ, 0x4, UR9 ;  /* 0x000000043f097899 */ /* 0x000fe40008011609 */
[----:B------:R-:W-:Y:S02]  /*2de0*/  USEL UR8, UR8, URZ, !UP0 ;  /* 0x0000003f08087287 */ /* 0x000fe4000c000000 */
[----:B------:R-:W-:Y:S02]  /*2df0*/  ULOP3.LUT UR9, UR9, 0x3fff, URZ, 0xc0, !UPT ;  /* 0x00003fff09097892 */ /* 0x000fe4000f8ec03f */
[----:B------:R-:W-:-:S02]  /*2e00*/  ULOP3.LUT UR7, UR15, 0x10000, URZ, 0xfc, !UPT ;  /* 0x000100000f077892 */ /* 0x000fc4000f8efc3f */
[----:B------:R-:W-:Y:S02]  /*2e10*/  ULOP3.LUT UR9, UR9, 0x10000, URZ, 0xfc, !UPT ;  /* 0x0001000009097892 */ /* 0x000fe4000f8efc3f */
[----:B------:R-:W-:Y:S02]  /*2e20*/  UISETP.NE.U32.AND UP0, UPT, UR8, URZ, UPT ;  /* 0x0000003f0800728c */ /* 0x000fe4000bf05070 */
[----:B------:R-:W-:Y:S02]  /*2e30*/  ULEA UR8, UR16, UR7, 0x8 ;  /* 0x0000000710087291 */ /* 0x000fe4000f8e403f */
[----:B------:R-:W-:Y:S01]  /*2e40*/  ULEA UR10, UR16, UR9, 0x9 ;  /* 0x00000009100a7291 */ /* 0x000fe2000f8e483f */
[----:B------:R-:W-:Y:S02]  /*2e50*/  UMOV UR11, 0xc0000010 ;  /* 0xc0000010000b7882 */ /* 0x000fe40000000000 */
[----:B------:R-:W-:Y:S01]  /*2e60*/  UMOV UR9, 0xc0000010 ;  /* 0xc000001000097882 */ /* 0x000fe20000000000 */
[----:B------:R-:W-:-:S05]  /*2e70*/  UIADD3 UR6, UR6, 0x1, URZ ;  /* 0x0000000106067890 */ /* 0x000fca000fffe03f */
[----:B------:R-:W-:Y:S01]  /*2e80*/  QGMMA.64x256x32.F32.E5M2.E5M2 R24, gdesc[UR8], R24, UP0, gsb0 ;  /* 0x03e00000081879f3 */ /* 0x000fe2000b803818 */
[----:B------:R-:W-:-:S04]  /*2e90*/  UISETP.NE.AND UP0, UPT, UR6, UR24, UPT ;  /* 0x000000180600728c */ /* 0x000fc8000bf05270 */
[----:B------:R-:W-:-:S06]  /*2ea0*/  USEL UR7, URZ, 0x1, UP0 ;  /* 0x000000013f077887 */ /* 0x000fcc0008000000 */
[----:B------:R-:W-:Y:S01]  /*2eb0*/  ISETP.NE.AND P0, PT, RZ, UR7, PT ;  /* 0x00000007ff007c0c */ /* 0x000fe2000bf05270 */
[----:B------:R-:W-:-:S12]  /*2ec0*/  WARPGROUP.DEPBAR.LE gsb0, 0x1 ;  /* 0x00008000000079c5 */ /* 0x000fd80000010100 */
[----:B------:R-:W-:Y:S05]  /*2ed0*/  @!P0 BRA `(.L_x_24) ;  /* 0x0000000c00808947 */ /* 0x000fea0003800000 */
[----:B------:R-:W-:Y:S02]  /*2ee0*/  WARPGROUP.DEPBAR.LE gsb0, 0x0 ;  /* 0x00008000000079c5 */ /* 0x000fe40000010000 */
[----:B------:R-:W-:-:S01]  /*2ef0*/  FADD R226, R24, R226 ;  /* 0x000000e218e27221 */ /* 0x000fc20000000000 */
[----:B------:R-:W-:Y:S01]  /*2f00*/  FADD R225, R25, R225 ;  /* 0x000000e119e17221 */ /* 0x000fe20000000000 */
[----:B------:R1:W-:Y:S01]  /*2f10*/  STL [R1+0x88], R227 ;  /* 0x000088e301007387 */ /* 0x0003e20000100800 */
[----:B------:R-:W-:-:S01]  /*2f20*/  FADD R224, R26, R224 ;  /* 0x000000e01ae07221 */ /* 0x000fc20000000000 */
[----:B------:R-:W-:Y:S01]  /*2f30*/  FADD R223, R27, R223 ;  /* 0x000000df1bdf7221 */ /* 0x000fe20000000000 */
[----:B------:R-:W-:-:S01]  /*2f40*/  FADD R222, R28, R222 ;  /* 0x000000de1cde7221 */ /* 0x000fc20000000000 */
[----:B------:R-:W-:Y:S01]  /*2f50*/  FADD R221, R29, R221 ;  /* 0x000000dd1ddd7221 */ /* 0x000fe20000000000 */
[----:B-1----:R-:W3:Y:S04]  /*2f60*/  LDL.LU R227, [R1+0x30] ;  /* 0x0000300001e37983 */ /* 0x002ee80000300800 */
[----:B------:R1:W-:Y:S01]  /*2f70*/  STL [R1+0x8c], R226 ;  /* 0x00008ce201007387 */ /* 0x0003e20000100800 */
[----:B------:R-:W-:-:S01]  /*2f80*/  FADD R220, R30, R220 ;  /* 0x000000dc1edc7221 */ /* 0x000fc20000000000 */
[----:B------:R-:W-:-:S02]  /*2f90*/  FADD R219, R31, R219 ;  /* 0x000000db1fdb7221 */ /* 0x000fc40000000000 */
[----:B-1----:R-:W4:Y:S04]  /*2fa0*/  LDL.LU R226, [R1+0x2c] ;  /* 0x00002c0001e27983 */ /* 0x002f280000300800 */
[----:B------:R1:W-:Y:S01]  /*2fb0*/  STL [R1+0x90], R225 ;  /* 0x000090e101007387 */ /* 0x0003e20000100800 */
[----:B------:R-:W-:-:S03]  /*2fc0*/  FADD R218, R32, R218 ;  /* 0x000000da20da7221 */ /* 0x000fc60000000000 */
[----:B-1----:R-:W2:Y:S04]  /*2fd0*/  LDL.LU R225, [R1+0x28] ;  /* 0x0000280001e17983 */ /* 0x002ea80000300800 */
        /* <DEDUP_REMOVED lines=9> */
[----:B------:R1:W-:Y:S04]  /*3070*/  STL [R1+0xa0], R221 ;  /* 0x0000a0dd01007387 */ /* 0x0003e80000100800 */
        /* <DEDUP_REMOVED lines=12> */
[----:B-1----:R-:W2:Y:S01]  /*3140*/  LDL.LU R215, [R1] ;  /* 0x0000000001d77983 */ /* 0x002ea20000300800 */
[----:B------:R-:W-:-:S01]  /*3150*/  FADD R214, R36, R214 ;  /* 0x000000d624d67221 */ /* 0x000fc20000000000 */
[----:B------:R-:W-:Y:S01]  /*3160*/  FADD R213, R37, R213 ;  /* 0x000000d525d57221 */ /* 0x000fe20000000000 */
[----:B------:R-:W-:-:S01]  /*3170*/  FADD R212, R38, R212 ;  /* 0x000000d426d47221 */ /* 0x000fc20000000000 */
[----:B------:R-:W-:Y:S01]  /*3180*/  FADD R211, R39, R211 ;  /* 0x000000d327d37221 */ /* 0x000fe20000000000 */
[----:B------:R-:W-:-:S01]  /*3190*/  FADD R210, R40, R210 ;  /* 0x000000d228d27221 */ /* 0x000fc20000000000 */
[----:B------:R-:W-:Y:S01]  /*31a0*/  STL [R1+0xbc], R214 ;  /* 0x0000bcd601007387 */ /* 0x000fe20000100800 */
        /* <DEDUP_REMOVED lines=11> */
[----:B------:R1:W-:Y:S01]  /*3260*/  STL [R1+0xc8], R211 ;  /* 0x0000c8d301007387 */ /* 0x0003e20000100800 */
[----:B------:R-:W-:-:S01]  /*3270*/  FADD R200, R50, R200 ;  /* 0x000000c832c87221 */ /* 0x000fc20000000000 */
[----:B------:R-:W-:Y:S01]  /*3280*/  FADD R199, R51, R199 ;  /* 0x000000c733c77221 */ /* 0x000fe20000000000 */
        /* <DEDUP_REMOVED lines=69> */
[----:B-----5:R-:W-:Y:S01]  /*36e0*/  FADD R0, R121, R0 ;  /* 0x0000000079007221 */ /* 0x020fe20000000000 */
[----:B---3--:R-:W-:-:S01]  /*36f0*/  FADD R227, R134, R227 ;  /* 0x000000e386e37221 */ /* 0x008fc20000000000 */
[----:B----4-:R-:W-:Y:S01]  /*3700*/  FADD R226, R133, R226 ;  /* 0x000000e285e27221 */ /* 0x010fe20000000000 */
[----:B--2---:R-:W-:-:S01]  /*3710*/  FADD R225, R132, R225 ;  /* 0x000000e184e17221 */ /* 0x004fc20000000000 */
        /* <DEDUP_REMOVED lines=9> */
[----:B------:R-:W-:-:S05]  /*37b0*/  FADD R215, R122, R215 ;  /* 0x000000d77ad77221 */ /* 0x000fca0000000000 */
[----:B------:R2:W-:Y:S04]  /*37c0*/  STL [R1], R215 ;  /* 0x000000d701007387 */ /* 0x0005e80000100800 */
[----:B------:R3:W-:Y:S04]  /*37d0*/  STL [R1+0x4], R216 ;  /* 0x000004d801007387 */ /* 0x0007e80000100800 */
        /* <DEDUP_REMOVED lines=8> */
[----:B-1----:R-:W4:Y:S04]  /*3860*/  LDL.LU R211, [R1+0x34] ;  /* 0x0000340001d37983 */ /* 0x002f280000300800 */
[----:B------:R1:W-:Y:S04]  /*3870*/  STL [R1+0x28], R225 ;  /* 0x000028e101007387 */ /* 0x0003e80000100800 */
[----:B------:R-:W4:Y:S04]  /*3880*/  LDL.LU R212, [R1+0x38] ;  /* 0x0000380001d47983 */ /* 0x000f280000300800 */
[----:B------:R1:W-:Y:S04]  /*3890*/  STL [R1+0x2c], R226 ;  /* 0x00002ce201007387 */ /* 0x0003e80000100800 */
[----:B------:R-:W4:Y:S04]  /*38a0*/  LDL.LU R213, [R1+0x3c] ;  /* 0x00003c0001d57983 */ /* 0x000f280000300800 */
[----:B------:R1:W-:Y:S04]  /*38b0*/  STL [R1+0x30], R227 ;  /* 0x000030e301007387 */ /* 0x0003e80000100800 */
[----:B------:R-:W4:Y:S04]  /*38c0*/  LDL.LU R214, [R1+0x40] ;  /* 0x0000400001d67983 */ /* 0x000f280000300800 */
[----:B--2---:R-:W2:Y:S04]  /*38d0*/  LDL.LU R215, [R1+0x44] ;  /* 0x0000440001d77983 */ /* 0x004ea80000300800 */
[----:B---3--:R-:W3:Y:S04]  /*38e0*/  LDL.LU R216, [R1+0x48] ;  /* 0x0000480001d87983 */ /* 0x008ee80000300800 */
[----:B----4-:R-:W4:Y:S04]  /*38f0*/  LDL.LU R217, [R1+0x4c] ;  /* 0x00004c0001d97983 */ /* 0x010f280000300800 */
[----:B0-----:R-:W4:Y:S04]  /*3900*/  LDL.LU R218, [R1+0x50] ;  /* 0x0000500001da7983 */ /* 0x001f280000300800 */
[----:B------:R-:W4:Y:S04]  /*3910*/  LDL.LU R219, [R1+0x54] ;  /* 0x0000540001db7983 */ /* 0x000f280000300800 */
[----:B------:R-:W4:Y:S04]  /*3920*/  LDL.LU R220, [R1+0x58] ;  /* 0x0000580001dc7983 */ /* 0x000f280000300800 */
[----:B------:R-:W4:Y:S04]  /*3930*/  LDL.LU R221, [R1+0x5c] ;  /* 0x00005c0001dd7983 */ /* 0x000f280000300800 */
[----:B------:R-:W4:Y:S04]  /*3940*/  LDL.LU R222, [R1+0x60] ;  /* 0x0000600001de7983 */ /* 0x000f280000300800 */
[----:B------:R-:W4:Y:S04]  /*3950*/  LDL.LU R223, [R1+0x64] ;  /* 0x0000640001df7983 */ /* 0x000f280000300800 */
[----:B------:R-:W4:Y:S04]  /*3960*/  LDL.LU R224, [R1+0x68] ;  /* 0x0000680001e07983 */ /* 0x000f280000300800 */
[----:B-1----:R-:W4:Y:S04]  /*3970*/  LDL.LU R225, [R1+0x6c] ;  /* 0x00006c0001e17983 */ /* 0x002f280000300800 */
[----:B------:R-:W4:Y:S04]  /*3980*/  LDL.LU R226, [R1+0x70] ;  /* 0x0000700001e27983 */ /* 0x000f280000300800 */
[----:B------:R-:W4:Y:S01]  /*3990*/  LDL.LU R227, [R1+0x74] ;  /* 0x0000740001e37983 */ /* 0x000f220000300800 */
[----:B------:R-:W-:-:S05]  /*39a0*/  FADD R211, R135, R211 ;  /* 0x000000d387d37221 */ /* 0x000fca0000000000 */
[----:B------:R0:W-:Y:S01]  /*39b0*/  STL [R1+0x34], R211 ;  /* 0x000034d301007387 */ /* 0x0001e20000100800 */
[----:B------:R-:W-:-:S03]  /*39c0*/  FADD R212, R136, R212 ;  /* 0x000000d488d47221 */ /* 0x000fc60000000000 */
[----:B0-----:R1:W5:Y:S01]  /*39d0*/  LDL.LU R211, [R1+0xc8] ;  /* 0x0000c80001d37983 */ /* 0x0013620000300800 */
[----:B------:R-:W-:-:S03]  /*39e0*/  FADD R213, R137, R213 ;  /* 0x000000d589d57221 */ /* 0x000fc60000000000 */
[----:B------:R0:W-:Y:S01]  /*39f0*/  STL [R1+0x38], R212 ;  /* 0x000038d401007387 */ /* 0x0001e20000100800 */
[----:B------:R-:W-:-:S01]  /*3a00*/  FADD R214, R138, R214 ;  /* 0x000000d68ad67221 */ /* 0x000fc20000000000 */
[----:B--2---:R-:W-:Y:S02]  /*3a10*/  FADD R215, R139, R215 ;  /* 0x000000d78bd77221 */ /* 0x004fe40000000000 */
[----:B0-----:R1:W5:Y:S01]  /*3a20*/  LDL.LU R212, [R1+0xc4] ;  /* 0x0000c40001d47983 */ /* 0x0013620000300800 */
[----:B---3--:R-:W-:-:S03]  /*3a30*/  FADD R216, R140, R216 ;  /* 0x000000d88cd87221 */ /* 0x008fc60000000000 */
[----:B------:R0:W-:Y:S01]  /*3a40*/  STL [R1+0x3c], R213 ;  /* 0x00003cd501007387 */ /* 0x0001e20000100800 */
[----:B----4-:R-:W-:-:S03]  /*3a50*/  FADD R217, R141, R217 ;  /* 0x000000d98dd97221 */ /* 0x010fc60000000000 */
[----:B0-----:R1:W5:Y:S01]  /*3a60*/  LDL.LU R213, [R1+0xc0] ;  /* 0x0000c00001d57983 */ /* 0x0013620000300800 */
[----:B------:R-:W-:-:S03]  /*3a70*/  FADD R218, R142, R218 ;  /* 0x000000da8eda7221 */ /* 0x000fc60000000000 */
[----:B------:R0:W-:Y:S01]  /*3a80*/  STL [R1+0x40], R214 ;  /* 0x000040d601007387 */ /* 0x0001e20000100800 */
[----:B------:R-:W-:-:S01]  /*3a90*/  FADD R219, R143, R219 ;  /* 0x000000db8fdb7221 */ /* 0x000fc20000000000 */
[----:B------:R-:W-:Y:S02]  /*3aa0*/  FADD R220, R144, R220 ;  /* 0x000000dc90dc7221 */ /* 0x000fe40000000000 */
[----:B0-----:R1:W5:Y:S04]  /*3ab0*/  LDL.LU R214, [R1+0xbc] ;  /* 0x0000bc0001d67983 */ /* 0x0013680000300800 */
[----:B------:R0:W-:Y:S01]  /*3ac0*/  STL [R1+0x44], R215 ;  /* 0x000044d701007387 */ /* 0x0001e20000100800 */
[----:B------:R-:W-:-:S01]  /*3ad0*/  FADD R221, R145, R221 ;  /* 0x000000dd91dd7221 */ /* 0x000fc20000000000 */
[----:B------:R-:W-:-:S02]  /*3ae0*/  FADD R222, R146, R222 ;  /* 0x000000de92de7221 */ /* 0x000fc40000000000 */
[----:B0-----:R1:W5:Y:S04]  /*3af0*/  LDL.LU R215, [R1+0xb8] ;  /* 0x0000b80001d77983 */ /* 0x0013680000300800 */
[----:B------:R0:W-:Y:S01]  /*3b00*/  STL [R1+0x48], R216 ;  /* 0x000048d801007387 */ /* 0x0001e20000100800 */
[----:B------:R-:W-:-:S03]  /*3b10*/  FADD R223, R147, R223 ;  /* 0x000000df93df7221 */ /* 0x000fc60000000000 */
        /* <DEDUP_REMOVED lines=13> */
[----:B------:R0:W-:Y:S04]  /*3bf0*/  STL [R1+0x5c], R221 ;  /* 0x00005cdd01007387 */ /* 0x0001e80000100800 */
        /* <DEDUP_REMOVED lines=12> */
[----:B0-----:R1:W5:Y:S01]  /*3cc0*/  LDL.LU R227, [R1+0x88] ;  /* 0x0000880001e37983 */ /* 0x0013620000300800 */
[----:B------:R-:W-:-:S05]  /*3cd0*/  UMOV UR6, URZ ;  /* 0x0000003f00067c82 */ /* 0x000fca0008000000 */
.L_x_24:
[----:B------:R-:W-:Y:S05]  /*3ce0*/  @!P1 BRA `(.L_x_25) ;  /* 0x0000000000049947 */ /* 0x000fea0003800000 */
[----:B------:R-:W-:Y:S01]  /*3cf0*/  BPT.TRAP 0x1 ;  /* 0x000000040000795c */ /* 0x000fe20000300000 */
.L_x_25:
[----:B------:R-:W-:Y:S02]  /*3d00*/  UISETP.GT.U32.AND UP0, UPT, UR13, 0x1, UPT ;  /* 0x000000010d00788c */ /* 0x000fe4000bf04070 */
[----:B------:R-:W-:-:S04]  /*3d10*/  ULEA UR8, UR17, UR14, 0x3 ;  /* 0x0000000e11087291 */ /* 0x000fc8000f8e183f */
[----:B------:R-:W-:Y:S01]  /*3d20*/  UIADD3 UR8, UR8, 0x30, URZ ;  /* 0x0000003008087890 */ /* 0x000fe2000fffe03f */
[----:B------:R-:W-:-:S03]  /*3d30*/  PLOP3.LUT P0, PT, PT, PT, UP0, 0x80, 0x0 ;  /* 0x000000000000781c */ /* 0x000fc60003f0f008 */
[----:B------:R-:W-:-:S09]  /*3d40*/  UPRMT UR8, URZ, 0x654, UR8 ;  /* 0x000006543f087896 */ /* 0x000fd20008000008 */
[----:B------:R-:W-:Y:S01]  /*3d50*/  SYNCS.ARRIVE.TRANS64.RED.A1T0 RZ, [UR8], RZ ;  /* 0x000000ffffff79a7 */ /* 0x000fe20008100408 */
[----:B------:R-:W-:Y:S05]  /*3d60*/  @P0 BRA `(.L_x_26) ;  /* 0x0000000000040947 */ /* 0x000fea0003800000 */
[----:B------:R-:W-:Y:S01]  /*3d70*/  BPT.TRAP 0x1 ;  /* 0x000000040000795c */ /* 0x000fe20000300000 */
.L_x_26:
[----:B------:R-:W-:Y:S01]  /*3d80*/  UIADD3 UR16, UR16, 0x1, URZ ;  /* 0x0000000110107890 */ /* 0x000fe2000fffe03f */
[C---:B------:R-:W-:Y:S01]  /*3d90*/  ISETP.GT.AND P0, PT, R228.reuse, 0x1, PT ;  /* 0x00000001e400780c */ /* 0x040fe20003f04270 */
[----:B------:R-:W-:Y:S01]  /*3da0*/  UIADD3 UR17, UR17, 0x1, URZ ;  /* 0x0000000111117890 */ /* 0x000fe2000fffe03f */
[----:B------:R-:W-:Y:S01]  /*3db0*/  VIADD R228, R228, 0xffffffff ;  /* 0xffffffffe4e47836 */ /* 0x000fe20000000000 */
[----:B------:R-:W-:Y:S02]  /*3dc0*/  UISETP.NE.AND UP0, UPT, UR16, 0x6, UPT ;  /* 0x000000061000788c */ /* 0x000fe4000bf05270 */
[----:B------:R-:W-:Y:S02]  /*3dd0*/  UISETP.NE.AND UP1, UPT, UR17, 0x6, UPT ;  /* 0x000000061100788c */ /* 0x000fe4000bf25270 */
[----:B------:R-:W-:Y:S02]  /*3de0*/  USEL UR8, URZ, 0x1, UP0 ;  /* 0x000000013f087887 */ /* 0x000fe40008000000 */
[----:B------:R-:W-:-:S02]  /*3df0*/  USEL UR16, UR16, URZ, UP0 ;  /* 0x0000003f10107287 */ /* 0x000fc40008000000 */
[----:B------:R-:W-:Y:S02]  /*3e00*/  USEL UR17, UR17, URZ, UP1 ;  /* 0x0000003f11117287 */ /* 0x000fe40008800000 */
[----:B-----5:R-:W-:Y:S01]  /*3e10*/  LOP3.LUT R227, R227, UR8, RZ, 0x3c, !PT ;  /* 0x00000008e3e37c12 */ /* 0x020fe2000f8e3cff */
[----:B------:R-:W-:Y:S01]  /*3e20*/  UMOV UR8, 0x1 ;  /* 0x0000000100087882 */ /* 0x000fe20000000000 */
[----:B------:R-:W-:Y:S08]  /*3e30*/  @P0 BRA `(.L_x_27) ;  /* 0xffffffec009c0947 */ /* 0x000ff0000383ffff */
.L_x_19:
[----:B------:R-:W-:-:S04]  /*3e40*/  UISETP.NE.AND UP0, UPT, UR6, URZ, UPT ;  /* 0x0000003f0600728c */ /* 0x000fc8000bf05270 */
[----:B------:R-:W-:-:S06]  /*3e50*/  USEL UR6, URZ, 0x1, !UP0 ;  /* 0x000000013f067887 */ /* 0x000fcc000c000000 */
[----:B------:R-:W-:-:S13]  /*3e60*/  ISETP.NE.AND P0, PT, RZ, UR6, PT ;  /* 0x00000006ff007c0c */ /* 0x000fda000bf05270 */
[----:B------:R-:W-:Y:S05]  /*3e70*/  @!P0 BRA `(.L_x_28) ;  /* 0x0000000c00dc8947 */ /* 0x000fea0003800000 */
[----:B------:R-:W3:Y:S04]  /*3e80*/  LDL.LU R227, [R1+0x74] ;  /* 0x0000740001e37983 */ /* 0x000ee80000300800 */
[----:B---3--:R3:W-:Y:S04]  /*3e90*/  STL [R1+0x88], R227 ;  /* 0x000088e301007387 */ /* 0x0087e80000100800 */
[----:B---3--:R-:W3:Y:S04]  /*3ea0*/  LDL.LU R227, [R1+0x70] ;  /* 0x0000700001e37983 */ /* 0x008ee80000300800 */
        /* <DEDUP_REMOVED lines=55> */
[----:B---3--:R-:W3:Y:S01]  /*4220*/  LDL.LU R227, [R1] ;  /* 0x0000000001e37983 */ /* 0x008ee20000300800 */
[----:B------:R-:W-:-:S02]  /*4230*/  WARPGROUP.DEPBAR.LE gsb0, 0x0 ;  /* 0x00008000000079c5 */ /* 0x000fc40000010000 */
[----:B------:R-:W-:Y:S01]  /*4240*/  FADD R226, R24, R226 ;  /* 0x000000e218e27221 */ /* 0x000fe20000000000 */
        /* <DEDUP_REMOVED lines=97> */
[----:B---3--:R-:W-:-:S05]  /*4860*/  FADD R227, R122, R227 ;  /* 0x000000e37ae37221 */ /* 0x008fca0000000000 */
[----:B------:R3:W-:Y:S04]  /*4870*/  STL [R1], R227 ;  /* 0x000000e301007387 */ /* 0x0007e80000100800 */
[----:B---3--:R-:W3:Y:S02]  /*4880*/  LDL.LU R227, [R1+0xf8] ;  /* 0x0000f80001e37983 */ /* 0x008ee40000300800 */
[----:B---3--:R-:W-:-:S05]  /*4890*/  FADD R227, R123, R227 ;  /* 0x000000e37be37221 */ /* 0x008fca0000000000 */
[----:B------:R3:W-:Y:S04]  /*48a0*/  STL [R1+0x4], R227 ;  /* 0x000004e301007387 */ /* 0x0007e80000100800 */
        /* <DEDUP_REMOVED lines=83> */
[----:B------:R3:W-:Y:S02]  /*4de0*/  STL [R1+0x74], R227 ;  /* 0x000074e301007387 */ /* 0x0007e40000100800 */
.L_x_28:
[----:B------:R-:W-:Y:S02]  /*4df0*/  WARPGROUP.DEPBAR.LE gsb0, 0x0 ;  /* 0x00008000000079c5 */ /* 0x000fe40000010000 */
[----:B------:R-:W4:Y:S02]  /*4e00*/  LDC R24, c[0x0][0x28c] ;  /* 0x0000a300ff187b82 */ /* 0x000f240000000800 */
[----:B----4-:R-:W-:-:S13]  /*4e10*/  ISETP.GE.AND P0, PT, R24, 0x1, PT ;  /* 0x000000011800780c */ /* 0x010fda0003f06270 */
[----:B------:R-:W-:Y:S05]  /*4e20*/  @!P0 BRA `(.L_x_29) ;  /* 0x0000000000488947 */ /* 0x000fea0003800000 */
[----:B------:R-:W-:-:S06]  /*4e30*/  UISETP.NE.AND UP0, UPT, UR23, 0x3, UPT ;  /* 0x000000031700788c */ /* 0x000fcc000bf05270 */
[----:B------:R-:W-:-:S13]  /*4e40*/  PLOP3.LUT P0, PT, PT, PT, UP0, 0x80, 0x0 ;  /* 0x000000000000781c */ /* 0x000fda0003f0f008 */
[----:B------:R-:W-:Y:S05]  /*4e50*/  @!P0 BRA `(.L_x_30) ;  /* 0x0000000000048947 */ /* 0x000fea0003800000 */
[----:B------:R-:W-:Y:S01]  /*4e60*/  BPT.TRAP 0x1 ;  /* 0x000000040000795c */ /* 0x000fe20000300000 */
.L_x_30:
[----:B------:R-:W-:-:S04]  /*4e70*/  UISETP.LT.AND UP0, UPT, UR12, 0x1, UPT ;  /* 0x000000010c00788c */ /* 0x000fc8000bf01270 */
[----:B------:R-:W-:Y:S02]  /*4e80*/  USEL UR8, UR12, 0x1, UP0 ;  /* 0x000000010c087887 */ /* 0x000fe40008000000 */
[----:B------:R-:W-:Y:S02]  /*4e90*/  UISETP.GT.U32.AND UP0, UPT, UR13, 0x1, UPT ;  /* 0x000000010d00788c */ /* 0x000fe4000bf04070 */
[----:B------:R-:W-:-:S04]  /*4ea0*/  UIADD3 UR8, UR5, UR12, -UR8 ;  /* 0x0000000c05087290 */ /* 0x000fc8000fffe808 */
[----:B------:R-:W-:Y:S01]  /*4eb0*/  UIMAD.WIDE.U32 UR6, UR8, -0x55555555, URZ ;  /* 0xaaaaaaab080678a5 */ /* 0x000fe2000f8e003f */
[----:B------:R-:W-:-:S03]  /*4ec0*/  PLOP3.LUT P0, PT, PT, PT, UP0, 0x80, 0x0 ;  /* 0x000000000000781c */ /* 0x000fc60003f0f008 */
[----:B------:R-:W-:-:S04]  /*4ed0*/  USHF.R.U32.HI UR6, URZ, 0x2, UR7 ;  /* 0x000000023f067899 */ /* 0x000fc80008011607 */
[----:B------:R-:W-:-:S04]  /*4ee0*/  UIMAD UR8, UR6, -0x6, UR8 ;  /* 0xfffffffa060878a4 */ /* 0x000fc8000f8e0208 */
[----:B------:R-:W-:-:S04]  /*4ef0*/  ULEA UR8, UR8, UR14, 0x3 ;  /* 0x0000000e08087291 */ /* 0x000fc8000f8e183f */
[----:B------:R-:W-:-:S04]  /*4f00*/  UIADD3 UR8, UR8, 0x30, URZ ;  /* 0x0000003008087890 */ /* 0x000fc8000fffe03f */
[----:B------:R-:W-:-:S09]  /*4f10*/  UPRMT UR8, URZ, 0x654, UR8 ;  /* 0x000006543f087896 */ /* 0x000fd20008000008 */
[----:B------:R-:W-:Y:S01]  /*4f20*/  SYNCS.ARRIVE.TRANS64.RED.A1T0 RZ, [UR8], RZ ;  /* 0x000000ffffff79a7 */ /* 0x000fe20008100408 */
[----:B------:R-:W-:Y:S05]  /*4f30*/  @P0 BRA `(.L_x_29) ;  /* 0x0000000000040947 */ /* 0x000fea0003800000 */
[----:B------:R-:W-:Y:S01]  /*4f40*/  BPT.TRAP 0x1 ;  /* 0x000000040000795c */ /* 0x000fe20000300000 */
.L_x_29:
[----:B------:R4:W-:Y:S01]  /*4f50*/  STL [R1+0x8c], R2 ;  /* 0x00008c0201007387 */ /* 0x0009e20000100800 */
[----:B------:R-:W0:Y:S01]  /*4f60*/  LDC R28, c[0x0][0x288] ;  /* 0x0000a200ff1c7b82 */ /* 0x000e220000000800 */
[----:B------:R-:W-:Y:S02]  /*4f70*/  UIADD3 UR9, UR12, UR5, URZ ;  /* 0x000000050c097290 */ /* 0x000fe4000fffe03f */
[----:B------:R1:W-:Y:S01]  /*4f80*/  STL [R1+0x88], R0 ;  /* 0x0000880001007387 */ /* 0x0003e20000100800 */
[----:B------:R-:W-:Y:S01]  /*4f90*/  USHF.R.S32.HI UR10, URZ, 0x1f, UR22 ;  /* 0x0000001f3f0a7899 */ /* 0x000fe20008011416 */
[----:B------:R-:W-:Y:S01]  /*4fa0*/  ULDC.64 UR14, c[0x0][0x5d0] ;  /* 0x00017400000e7ab9 */ /* 0x000fe20000000a00 */
[----:B------:R-:W-:Y:S01]  /*4fb0*/  ULDC UR11, c[0x0][0x284] ;  /* 0x0000a100000b7ab9 */ /* 0x000fe20000000800 */
[----:B----4-:R-:W4:Y:S01]  /*4fc0*/  S2R R2, SR_TID.X ;  /* 0x0000000000027919 */ /* 0x010f220000002100 */
[----:B-1----:R-:W2:Y:S04]  /*4fd0*/  LDL.LU R0, [R1+0x80] ;  /* 0x0000800001007983 */ /* 0x002ea80000300800 */
[----:B---3--:R-:W3:Y:S01]  /*4fe0*/  LDL.LU R227, [R1+0x84] ;  /* 0x0000840001e37983 */ /* 0x008ee20000300800 */
[----:B------:R-:W-:-:S02]  /*4ff0*/  UISETP.GT.U32.AND UP0, UPT, UR9, 0x5, UPT ;  /* 0x000000050900788c */ /* 0x000fc4000bf04070 */
[----:B------:R-:W-:Y:S01]  /*5000*/  UISETP.GE.U32.AND UP1, UPT, UR12, 0x6, UPT ;  /* 0x000000060c00788c */ /* 0x000fe2000bf26070 */
[--C-:B----4-:R-:W-:Y:S02]  /*5010*/  SHF.R.U32.HI R24, RZ, 0x2, R2.reuse ;  /* 0x00000002ff187819 */ /* 0x110fe40000011602 */
[----:B------:R-:W-:Y:S02]  /*5020*/  LOP3.LUT R26, R2, 0x60, RZ, 0xc0, !PT ;  /* 0x00000060021a7812 */ /* 0x000fe400078ec0ff */
[----:B------:R-:W-:Y:S02]  /*5030*/  SHF.R.U32.HI R27, RZ, 0x7, R2 ;  /* 0x00000007ff1b7819 */ /* 0x000fe40000011602 */
[----:B------:R-:W-:Y:S02]  /*5040*/  LOP3.LUT R25, R24, 0x7, RZ, 0xc0, !PT ;  /* 0x0000000718197812 */ /* 0x000fe400078ec0ff */
[----:B------:R-:W-:Y:S02]  /*5050*/  SHF.R.U32.HI R26, RZ, 0x1, R26 ;  /* 0x00000001ff1a7819 */ /* 0x000fe4000001161a */
[----:B------:R-:W-:-:S02]  /*5060*/  LOP3.LUT R24, R27, 0x1, RZ, 0xc0, !PT ;  /* 0x000000011b187812 */ /* 0x000fc400078ec0ff */
[----:B------:R-:W-:-:S03]  /*5070*/  IADD3 R29, RZ, -R26, -R25 ;  /* 0x8000001aff1d7210 */ /* 0x000fc60007ffe819 */
[C---:B------:R-:W-:Y:S02]  /*5080*/  IMAD.SHL.U32 R30, R24.reuse, 0x40, RZ ;  /* 0x00000040181e7824 */ /* 0x040fe400078e00ff */
[----:B------:R-:W-:Y:S02]  /*5090*/  IMAD R29, R24, -0x40, R29 ;  /* 0xffffffc0181d7824 */ /* 0x000fe400078e021d */
[----:B------:R-:W-:Y:S01]  /*50a0*/  IMAD.SHL.U32 R24, R2, 0x2, RZ ;  /* 0x0000000202187824 */ /* 0x000fe200078e00ff */
[----:B------:R-:W-:-:S04]  /*50b0*/  LOP3.LUT R27, R30, 0x40, R25, 0xe2, !PT ;  /* 0x000000401e1b7812 */ /* 0x000fc800078ee219 */
[----:B------:R-:W-:Y:S02]  /*50c0*/  LOP3.LUT R30, R24, 0x6, RZ, 0xc0, !PT ;  /* 0x00000006181e7812 */ /* 0x000fe400078ec0ff */
[----:B------:R-:W-:Y:S02]  /*50d0*/  LOP3.LUT R24, R2, 0x3, RZ, 0xc0, !PT ;  /* 0x0000000302187812 */ /* 0x000fe400078ec0ff */
[----:B------:R1:W5:Y:S01]  /*50e0*/  LDL.LU R2, [R1+0x8c] ;  /* 0x00008c0001027983 */ /* 0x0003620000300800 */
[----:B------:R-:W-:Y:S01]  /*50f0*/  UIMAD.WIDE.U32 UR6, UR9, -0x55555555, URZ ;  /* 0xaaaaaaab090678a5 */ /* 0x000fe2000f8e003f */
[----:B--2---:R-:W-:Y:S01]  /*5100*/  PRMT R30, R30, 0x6540, R0 ;  /* 0x000065401e1e7816 */ /* 0x004fe20000000000 */
[----:B------:R-:W-:Y:S02]  /*5110*/  IMAD.SHL.U32 R35, R0, 0x100, RZ ;  /* 0x0000010000237824 */ /* 0x000fe400078e00ff */
[----:B------:R1:W5:Y:S01]  /*5120*/  LDL.LU R0, [R1+0x88] ;  /* 0x0000880001007983 */ /* 0x0003620000300800 */
[----:B0-----:R-:W-:Y:S01]  /*5130*/  IMAD R34, R24, -0x2, R28 ;  /* 0xfffffffe18227824 */ /* 0x001fe200078e021c */
[----:B------:R-:W-:Y:S01]  /*5140*/  UIMAD UR5, UR10, UR14, URZ ;  /* 0x0000000e0a0572a4 */ /* 0x000fe2000f8e023f */
[----:B------:R-:W-:Y:S01]  /*5150*/  ISETP.GE.AND P0, PT, R35, R28, PT ;  /* 0x0000001c2300720c */ /* 0x000fe20003f06270 */
[C---:B---3--:R-:W-:Y:S01]  /*5160*/  IMAD.SHL.U32 R28, R227.reuse, 0x80, RZ ;  /* 0x00000080e31c7824 */ /* 0x048fe200078e00ff */
[----:B------:R-:W-:Y:S01]  /*5170*/  UISETP.LT.U32.AND UP0, UPT, UR12, 0x6, UP0 ;  /* 0x000000060c00788c */ /* 0x000fe20008701070 */
[--C-:B------:R-:W-:Y:S01]  /*5180*/  SHF.R.S32.HI R31, RZ, 0x1f, R30.reuse ;  /* 0x0000001fff1f7819 */ /* 0x100fe2000001141e */
[----:B------:R-:W-:Y:S01]  /*5190*/  UIMAD UR8, UR22, UR15, UR5 ;  /* 0x0000000f160872a4 */ /* 0x000fe2000f8e0205 */
[----:B------:R-:W-:Y:S01]  /*51a0*/  IMAD.U32 R25, RZ, RZ, UR14 ;  /* 0x0000000eff197e24 */ /* 0x000fe2000f8e00ff */
[C---:B------:R-:W-:Y:S01]  /*51b0*/  ISETP.GE.OR P0, PT, R28.reuse, UR11, P0 ;  /* 0x0000000b1c007c0c */ /* 0x040fe20008706670 */
[----:B------:R-:W-:Y:S01]  /*51c0*/  USEL UR5, URZ, 0x1, !UP0 ;  /* 0x000000013f057887 */ /* 0x000fe2000c000000 */
[----:B------:R-:W-:Y:S01]  /*51d0*/  IMAD.WIDE R32, R227, 0x80, RZ ;  /* 0x00000080e3207825 */ /* 0x000fe200078e02ff */
[----:B------:R-:W-:Y:S01]  /*51e0*/  USHF.R.U32.HI UR6, URZ, 0x2, UR7 ;  /* 0x000000023f067899 */ /* 0x000fe20008011607 */
[----:B------:R-:W-:Y:S01]  /*51f0*/  IADD3 R38, -R28, UR11, R29 ;  /* 0x0000000b1c267c10 */ /* 0x000fe2000fffe11d */
[----:B------:R-:W-:Y:S01]  /*5200*/  ULOP3.LUT UR4, UR4, UR5, URZ, 0x3c, !UPT ;  /* 0x0000000504047292 */ /* 0x000fe2000f8e3c3f */
[----:B------:R-:W-:Y:S01]  /*5210*/  IMAD.WIDE.U32 R24, R25, UR22, R30 ;  /* 0x0000001619187c25 */ /* 0x000fe2000f8e001e */
[----:B------:R-:W-:Y:S01]  /*5220*/  UIMAD UR5, UR6, -0x6, UR9 ;  /* 0xfffffffa060578a4 */ /* 0x000fe2000f8e0209 */
[----:B------:R-:W-:Y:S01]  /*5230*/  LOP3.LUT R39, R32, R27, R26, 0xfe, !PT ;  /* 0x0000001b20277212 */ /* 0x000fe200078efe1a */
[----:B------:R-:W-:Y:S01]  /*5240*/  @UP1 ULOP3.LUT UR4, UR4, 0x1, UR6, 0x78, !UPT ;  /* 0x0000000104041892 */ /* 0x000fe2000f8e7806 */
[----:B------:R-:W-:-:S02]  /*5250*/  VIADD R25, R25, UR8 ;  /* 0x0000000819197c36 */ /* 0x000fc40008000000 */
[----:B------:R-:W-:Y:S02]  /*5260*/  IMAD.IADD R35, R34, 0x1, -R35 ;  /* 0x0000000122237824 */ /* 0x000fe400078e0a23 */
[----:B------:R-:W-:Y:S01]  /*5270*/  IMAD.MOV.U32 R34, RZ, RZ, -0x1 ;  /* 0xffffffffff227424 */ /* 0x000fe200078e00ff */
[----:B-1----:R-:W-:Y:S06]  /*5280*/  @P0 BRA `(.L_x_31) ;  /* 0x0000008c00980947 */ /* 0x002fec0003800000 */
[----:B------:R-:W0:Y:S01]  /*5290*/  LDC.64 R28, c[0x0][0x5c8] ;  /* 0x00017200ff1c7b82 */ /* 0x000e220000000a00 */
[----:B------:R-:W-:Y:S01]  /*52a0*/  ULDC.64 UR6, c[0x0][0x5c0] ;  /* 0x0001700000067ab9 */ /* 0x000fe20000000a00 */
[----:B------:R-:W-:Y:S01]  /*52b0*/  BSSY B0, `(.L_x_31) ;  /* 0x00008e3000007945 */ /* 0x000fe20003800000 */
[-C--:B0-----:R-:W-:Y:S02]  /*52c0*/  IMAD R26, R33, R28.reuse, RZ ;  /* 0x0000001c211a7224 */ /* 0x081fe400078e02ff */
[----:B------:R-:W-:-:S04]  /*52d0*/  IMAD.WIDE.U32 R24, R39, R28, R24 ;  /* 0x0000001c27187225 */ /* 0x000fc800078e0018 */
[----:B------:R-:W-:Y:S01]  /*52e0*/  IMAD R27, R39, R29, R26 ;  /* 0x0000001d271b7224 */ /* 0x000fe200078e021a */
[----:B------:R-:W-:Y:S02]  /*52f0*/  LEA R26, P0, R28, R24, 0x3 ;  /* 0x000000181c1a7211 */ /* 0x000fe400078018ff */
[----:B------:R-:W-:Y:S01]  /*5300*/  IADD3 R24, P1, R24, UR6, RZ ;  /* 0x0000000618187c10 */ /* 0x000fe2000ff3e0ff */
[----:B------:R-:W-:Y:S01]  /*5310*/  IMAD.IADD R27, R25, 0x1, R27 ;  /* 0x00000001191b7824 */ /* 0x000fe200078e021b */
[----:B------:R-:W-:-:S04]  /*5320*/  IADD3 R26, P3, R26, UR6, RZ ;  /* 0x000000061a1a7c10 */ /* 0x000fc8000ff7e0ff */
[----:B------:R-:W-:Y:S02]  /*5330*/  LEA.HI.X R28, R28, R27, R29, 0x3, P0 ;  /* 0x0000001b1c1c7211 */ /* 0x000fe400000f1c1d */
[----:B------:R-:W-:Y:S02]  /*5340*/  FSETP.NEU.AND P0, PT, RZ, UR21, PT ;  /* 0x00000015ff007c0b */ /* 0x000fe4000bf0d000 */
[----:B------:R-:W-:Y:S02]  /*5350*/  IADD3.X R25, R27, UR7, RZ, P1, !PT ;  /* 0x000000071b197c10 */ /* 0x000fe40008ffe4ff */
[----:B------:R-:W-:-:S09]  /*5360*/  IADD3.X R27, R28, UR7, RZ, P3, !PT ;  /* 0x000000071c1b7c10 */ /* 0x000fd20009ffe4ff */
[----:B------:R-:W-:Y:S05]  /*5370*/  @!P0 BRA `(.L_x_32) ;  /* 0x0000006800d88947 */ /* 0x000fea0003800000 */
[----:B------:R-:W-:Y:S01]  /*5380*/  ULDC.64 UR8, c[0x0][0x5b8] ;  /* 0x00016e0000087ab9 */ /* 0x000fe20000000a00 */
[----:B------:R-:W-:Y:S01]  /*5390*/  ISETP.GE.AND P0, PT, R38, 0x1, PT ;  /* 0x000000012600780c */ /* 0x000fe20003f06270 */
[----:B------:R-:W-:Y:S02]  /*53a0*/  UIMAD UR6, UR10, UR8, URZ ;  /* 0x000000080a0672a4 */ /* 0x000fe4000f8e023f */
[----:B------:R-:W-:Y:S01]  /*53b0*/  IMAD.U32 R29, RZ, RZ, UR8 ;  /* 0x00000008ff1d7e24 */ /* 0x000fe2000f8e00ff */
[----:B------:R-:W-:Y:S01]  /*53c0*/  BSSY B1, `(.L_x_33) ;  /* 0x000000f000017945 */ /* 0x000fe20003800000 */
[----:B------:R-:W-:Y:S01]  /*53d0*/  ISETP.LT.OR P4, PT, R35, 0x1, !P0 ;  /* 0x000000012300780c */ /* 0x000fe20004781670 */
[----:B------:R-:W-:Y:S02]  /*53e0*/  UIMAD UR6, UR22, UR9, UR6 ;  /* 0x00000009160672a4 */ /* 0x000fe4000f8e0206 */
[----:B------:R-:W-:Y:S01]  /*53f0*/  IMAD.WIDE.U32 R30, R29, UR22, R30 ;  /* 0x000000161d1e7c25 */ /* 0x000fe2000f8e001e */
[----:B------:R-:W-:-:S03]  /*5400*/  ULDC.64 UR8, c[0x0][0x5a8] ;  /* 0x00016a0000087ab9 */ /* 0x000fc60000000a00 */
[----:B------:R-:W-:Y:S01]  /*5410*/  VIADD R31, R31, UR6 ;  /* 0x000000061f1f7c36 */ /* 0x000fe20008000000 */
[----:B------:R-:W-:Y:S02]  /*5420*/  ULDC.64 UR6, c[0x0][0x5b0] ;  /* 0x00016c0000067ab9 */ /* 0x000fe40000000a00 */
[----:B------:R-:W-:Y:S02]  /*5430*/  IMAD R36, R33, UR6, RZ ;  /* 0x0000000621247c24 */ /* 0x000fe4000f8e02ff */
[----:B------:R-:W-:-:S04]  /*5440*/  IMAD.WIDE.U32 R28, R39, UR6, R30 ;  /* 0x00000006271c7c25 */ /* 0x000fc8000f8e001e */
[--C-:B------:R-:W-:Y:S01]  /*5450*/  IMAD R37, R39, UR7, R36.reuse ;  /* 0x0000000727257c24 */ /* 0x100fe2000f8e0224 */
[----:B------:R-:W-:Y:S02]  /*5460*/  IADD3 R28, P1, R28, UR8, RZ ;  /* 0x000000081c1c7c10 */ /* 0x000fe4000ff3e0ff */
[----:B------:R-:W-:Y:S02]  /*5470*/  PRMT R36, RZ, 0x7610, R36 ;  /* 0x00007610ff247816 */ /* 0x000fe40000000024 */
[----:B------:R-:W-:Y:S01]  /*5480*/  IADD3.X R29, R29, UR9, R37, P1, !PT ;  /* 0x000000091d1d7c10 */ /* 0x000fe20008ffe425 */
[----:B------:R-:W-:Y:S08]  /*5490*/  @P4 BRA `(.L_x_34) ;  /* 0x0000000000044947 */ /* 0x000ff00003800000 */
[----:B------:R0:W5:Y:S02]  /*54a0*/  LDG.E.U8 R36, desc[UR18][R28.64] ;  /* 0x000000121c247981 */ /* 0x000164000c1e1100 */
.L_x_34:
[----:B------:R-:W-:Y:S05]  /*54b0*/  BSYNC B1 ;  /* 0x0000000000017941 */ /* 0x000fea0003800000 */
.L_x_33:
[----:B-----5:R-:W-:Y:S01]  /*54c0*/  LOP3.LUT R36, R36, 0xff, RZ, 0xc0, !PT ;  /* 0x000000ff24247812 */ /* 0x020fe200078ec0ff */
[----:B------:R-:W-:Y:S01]  /*54d0*/  BSSY B1, `(.L_x_35) ;  /* 0x000000b000017945 */ /* 0x000fe20003800000 */
[----:B------:R-:W-:Y:S02]  /*54e0*/  ISETP.LT.OR P3, PT, R35, 0x2, !P0 ;  /* 0x000000022300780c */ /* 0x000fe40004761670 */
[----:B------:R-:W-:-:S05]  /*54f0*/  F2FP.F16.E5M2.UNPACK_B R36, R36 ;  /* 0x00000024ff24723e */ /* 0x000fca00020004ff */
[----:B------:R-:W-:-:S05]  /*5500*/  HADD2.F32 R36, -RZ, R36.H0_H0 ;  /* 0x20000024ff247230 */ /* 0x000fca0000004100 */
[----:B------:R-:W-:Y:S01]  /*5510*/  FMUL R37, R36, UR21 ;  /* 0x0000001524257c20 */ /* 0x000fe20008400000 */
[----:B------:R-:W-:-:S03]  /*5520*/  PRMT R36, RZ, 0x7610, R36 ;  /* 0x00007610ff247816 */ /* 0x000fc60000000024 */
[----:B------:R-:W-:-:S05]  /*5530*/  FFMA R37, R226, UR20, R37 ;  /* 0x00000014e2257c23 */ /* 0x000fca0008000025 */
[----:B------:R-:W-:-:S05]  /*5540*/  F2FP.SATFINITE.E5M2.F32.PACK_AB_MERGE_C R37, RZ, R37, RZ ;  /* 0x00000025ff25723e */ /* 0x000fca00048060ff */
[----:B------:R1:W-:Y:S01]  /*5550*/  @!P4 STG.E.U8 desc[UR18][R24.64], R37 ;  /* 0x000000251800c986 */ /* 0x0003e2000c101112 */
[----:B------:R-:W-:Y:S05]  /*5560*/  @P3 BRA `(.L_x_36) ;  /* 0x0000000000043947 */ /* 0x000fea0003800000 */
[----:B------:R2:W5:Y:S02]  /*5570*/  LDG.E.U8 R36, desc[UR18][R28.64+0x1] ;  /* 0x000001121c247981 */ /* 0x000564000c1e1100 */
.L_x_36:
[----:B------:R-:W-:Y:S05]  /*5580*/  BSYNC B1 ;  /* 0x0000000000017941 */ /* 0x000fea0003800000 */
.L_x_35:
[----:B-----5:R-:W-:Y:S01]  /*5590*/  LOP3.LUT R36, R36, 0xff, RZ, 0xc0, !PT ;  /* 0x000000ff24247812 */ /* 0x020fe200078ec0ff */
[----:B------:R-:W-:Y:S01]  /*55a0*/  BSSY B1, `(.L_x_37) ;  /* 0x0000013000017945 */ /* 0x000fe20003800000 */
[----:B-1----:R-:W-:Y:S02]  /*55b0*/  IADD3 R37, P1, R39, 0x8, RZ ;  /* 0x0000000827257810 */ /* 0x002fe40007f3e0ff */
[----:B------:R-:W-:-:S03]  /*55c0*/  F2FP.F16.E5M2.UNPACK_B R36, R36 ;  /* 0x00000024ff24723e */ /* 0x000fc600020004ff */
[----:B------:R-:W-:Y:S01]  /*55d0*/  IMAD.X R32, RZ, RZ, R33, P1 ;  /* 0x000000ffff207224 */ /* 0x000fe200008e0621 */
[----:B------:R-:W-:Y:S01]  /*55e0*/  ISETP.GE.AND P1, PT, R38, 0x9, PT ;  /* 0x000000092600780c */ /* 0x000fe20003f26270 */
[----:B------:R-:W-:Y:S02]  /*55f0*/  HADD2.F32 R36, -RZ, R36.H0_H0 ;  /* 0x20000024ff247230 */ /* 0x000fe40000004100 */
[----:B------:R-:W-:Y:S01]  /*5600*/  IMAD R32, R32, UR6, RZ ;  /* 0x0000000620207c24 */ /* 0x000fe2000f8e02ff */
[----:B------:R-:W-:Y:S01]  /*5610*/  ISETP.LT.OR P5, PT, R35, 0x1, !P1 ;  /* 0x000000012300780c */ /* 0x000fe20004fa1670 */
[----:B------:R-:W-:-:S04]  /*5620*/  IMAD.WIDE.U32 R30, R37, UR6, R30 ;  /* 0x00000006251e7c25 */ /* 0x000fc8000f8e001e */
[----:B------:R-:W-:Y:S01]  /*5630*/  FMUL R36, R36, UR21 ;  /* 0x0000001524247c20 */ /* 0x000fe20008400000 */
[----:B------:R-:W-:-:S03]  /*5640*/  IMAD R37, R37, UR7, R32 ;  /* 0x0000000725257c24 */ /* 0x000fc6000f8e0220 */
[----:B------:R-:W-:Y:S01]  /*5650*/  FFMA R36, R225, UR20, R36 ;  /* 0x00000014e1247c23 */ /* 0x000fe20008000024 */
[----:B------:R-:W-:Y:S02]  /*5660*/  IADD3 R30, P4, R30, UR8, RZ ;  /* 0x000000081e1e7c10 */ /* 0x000fe4000ff9e0ff */
[----:B------:R-:W-:Y:S02]  /*5670*/  PRMT R32, RZ, 0x7610, R32 ;  /* 0x00007610ff207816 */ /* 0x000fe40000000020 */
[----:B------:R-:W-:Y:S02]  /*5680*/  F2FP.SATFINITE.E5M2.F32.PACK_AB_MERGE_C R33, RZ, R36, RZ ;  /* 0x00000024ff21723e */ /* 0x000fe400048060ff */
[----:B------:R-:W-:-:S03]  /*5690*/  IADD3.X R31, R31, UR9, R37, P4, !PT ;  /* 0x000000091f1f7c10 */ /* 0x000fc6000a7fe425 */
[----:B------:R1:W-:Y:S01]  /*56a0*/  @!P3 STG.E.U8 desc[UR18][R24.64+0x1], R33 ;  /* 0x000001211800b986 */ /* 0x0003e2000c101112 */
[----:B------:R-:W-:Y:S05]  /*56b0*/  @P5 BRA `(.L_x_38) ;  /* 0x0000000000045947 */ /* 0x000fea0003800000 */
[----:B------:R3:W5:Y:S02]  /*56c0*/  LDG.E.U8 R32, desc[UR18][R30.64] ;  /* 0x000000121e207981 */ /* 0x000764000c1e1100 */
.L_x_38:
[----:B------:R-:W-:Y:S05]  /*56d0*/  BSYNC B1 ;  /* 0x0000000000017941 */ /* 0x000fea0003800000 */
.L_x_37:
[----:B-----5:R-:W-:Y:S01]  /*56e0*/  LOP3.LUT R32, R32, 0xff, RZ, 0xc0, !PT ;  /* 0x000000ff20207812 */ /* 0x020fe200078ec0ff */
[----:B------:R-:W-:Y:S01]  /*56f0*/  BSSY B1, `(.L_x_39) ;  /* 0x000000b000017945 */ /* 0x000fe20003800000 */
[----:B------:R-:W-:Y:S02]  /*5700*/  ISETP.LT.OR P3, PT, R35, 0x2, !P1 ;  /* 0x000000022300780c */ /* 0x000fe40004f61670 */
[----:B------:R-:W-:-:S05]  /*5710*/  F2FP.F16.E5M2.UNPACK_B R32, R32 ;  /* 0x00000020ff20723e */ /* 0x000fca00020004ff */
[----:B------:R-:W-:-:S05]  /*5720*/  HADD2.F32 R32, -RZ, R32.H0_H0 ;  /* 0x20000020ff207230 */ /* 0x000fca0000004100 */
[----:B-1----:R-:W-:Y:S01]  /*5730*/  FMUL R33, R32, UR21 ;  /* 0x0000001520217c20 */ /* 0x002fe20008400000 */
[----:B------:R-:W-:-:S03]  /*5740*/  PRMT R32, RZ, 0x7610, R32 ;  /* 0x00007610ff207816 */ /* 0x000fc60000000020 */
[----:B------:R-:W-:-:S05]  /*5750*/  FFMA R33, R224, UR20, R33 ;  /* 0x00000014e0217c23 */ /* 0x000fca0008000021 */
[----:B------:R-:W-:-:S05]  /*5760*/  F2FP.SATFINITE.E5M2.F32.PACK_AB_MERGE_C R33, RZ, R33, RZ ;  /* 0x00000021ff21723e */ /* 0x000fca00048060ff */
[----:B------:R1:W-:Y:S01]  /*5770*/  @!P5 STG.E.U8 desc[UR18][R26.64], R33 ;  /* 0x000000211a00d986 */ /* 0x0003e2000c101112 */
[----:B------:R-:W-:Y:S05]  /*5780*/  @P3 BRA `(.L_x_40) ;  /* 0x0000000000043947 */ /* 0x000fea0003800000 */
[----:B------:R4:W5:Y:S02]  /*5790*/  LDG.E.U8 R32, desc[UR18][R30.64+0x1] ;  /* 0x000001121e207981 */ /* 0x000964000c1e1100 */
.L_x_40:
[----:B------:R-:W-:Y:S05]  /*57a0*/  BSYNC B1 ;  /* 0x0000000000017941 */ /* 0x000fea0003800000 */
.L_x_39:
[----:B-----5:R-:W-:Y:S01]  /*57b0*/  LOP3.LUT R32, R32, 0xff, RZ, 0xc0, !PT ;  /* 0x000000ff20207812 */ /* 0x020fe200078ec0ff */
[----:B------:R-:W-:Y:S01]  /*57c0*/  BSSY B1, `(.L_x_41) ;  /* 0x000000b000017945 */ /* 0x000fe20003800000 */
[----:B------:R-:W-:Y:S02]  /*57d0*/  ISETP.LT.OR P4, PT, R35, 0x9, !P0 ;  /* 0x000000092300780c */ /* 0x000fe40004781670 */
[----:B------:R-:W-:-:S05]  /*57e0*/  F2FP.F16.E5M2.UNPACK_B R32, R32 ;  /* 0x00000020ff20723e */ /* 0x000fca00020004ff */
[----:B------:R-:W-:-:S05]  /*57f0*/  HADD2.F32 R32, -RZ, R32.H0_H0 ;  /* 0x20000020ff207230 */ /* 0x000fca0000004100 */
[----:B------:R-:W-:-:S04]  /*5800*/  FMUL R32, R32, UR21 ;  /* 0x0000001520207c20 */ /* 0x000fc80008400000 */
[----:B------:R-:W-:-:S05]  /*5810*/  FFMA R32, R223, UR20, R32 ;  /* 0x00000014df207c23 */ /* 0x000fca0008000020 */
[----:B-1----:R-:W-:Y:S02]  /*5820*/  F2FP.SATFINITE.E5M2.F32.PACK_AB_MERGE_C R33, RZ, R32, RZ ;  /* 0x00000020ff21723e */ /* 0x002fe400048060ff */
[----:B------:R-:W-:-:S03]  /*5830*/  PRMT R32, RZ, 0x7610, R32 ;  /* 0x00007610ff207816 */ /* 0x000fc60000000020 */
[----:B------:R1:W-:Y:S01]  /*5840*/  @!P3 STG.E.U8 desc[UR18][R26.64+0x1], R33 ;  /* 0x000001211a00b986 */ /* 0x0003e2000c101112 */
[----:B------:R-:W-:Y:S05]  /*5850*/  @P4 BRA `(.L_x_42) ;  /* 0x0000000000044947 */ /* 0x000fea0003800000 */
[----:B------:R0:W5:Y:S02]  /*5860*/  LDG.E.U8 R32, desc[UR18][R28.64+0x8] ;  /* 0x000008121c207981 */ /* 0x000164000c1e1100 */
.L_x_42:
[----:B------:R-:W-:Y:S05]  /*5870*/  BSYNC B1 ;  /* 0x0000000000017941 */ /* 0x000fea0003800000 */
.L_x_41:
        /* <DEDUP_REMOVED lines=12> */
.L_x_44:
[----:B------:R-:W-:Y:S05]  /*5940*/  BSYNC B1 ;  /* 0x0000000000017941 */ /* 0x000fea0003800000 */
.L_x_43:
        /* <DEDUP_REMOVED lines=12> */
.L_x_46:
[----:B------:R-:W-:Y:S05]  /*5a10*/  BSYNC B1 ;  /* 0x0000000000017941 */ /* 0x000fea0003800000 */
.L_x_45:
        /* <DEDUP_REMOVED lines=12> */
.L_x_48:
[----:B------:R-:W-:Y:S05]  /*5ae0*/  BSYNC B1 ;  /* 0x0000000000017941 */ /* 0x000fea0003800000 */
.L_x_47:
        /* <DEDUP_REMOVED lines=12> */
.L_x_50:
[----:B------:R-:W-:Y:S05]  /*5bb0*/  BSYNC B1 ;  /* 0x0000000000017941 */ /* 0x000fea0003800000 */
.L_x_49:
        /* <DEDUP_REMOVED lines=12> */
.L_x_52:
[----:B------:R-:W-:Y:S05]  /*5c80*/  BSYNC B1 ;  /* 0x0000000000017941 */ /* 0x000fea0003800000 */
.L_x_51:
        /* <DEDUP_REMOVED lines=12> */
.L_x_54:
[----:B------:R-:W-:Y:S05]  /*5d50*/  BSYNC B1 ;  /* 0x0000000000017941 */ /* 0x000fea0003800000 */
.L_x_53:
        /* <DEDUP_REMOVED lines=12> */
.L_x_56:
[----:B------:R-:W-:Y:S05]  /*5e20*/  BSYNC B1 ;  /* 0x0000000000017941 */ /* 0x000fea0003800000 */
.L_x_55:
        /* <DEDUP_REMOVED lines=12> */
.L_x_58:
[----:B------:R-:W-:Y:S05]  /*5ef0*/  BSYNC B1 ;  /* 0x0000000000017941 */ /* 0x000fea0003800000 */
.L_x_57:
        /* <DEDUP_REMOVED lines=12> */
.L_x_60:
[----:B------:R-:W-:Y:S05]  /*5fc0*/  BSYNC B1 ;  /* 0x0000000000017941 */ /* 0x000fea0003800000 */
.L_x_59:
        /* <DEDUP_REMOVED lines=12> */
.L_x_62:
[----:B------:R-:W-:Y:S05]  /*6090*/  BSYNC B1 ;  /* 0x0000000000017941 */ /* 0x000fea0003800000 */
.L_x_61:
        /* <DEDUP_REMOVED lines=12> */
.L_x_64:
[----:B------:R-:W-:Y:S05]  /*6160*/  BSYNC B1 ;  /* 0x0000000000017941 */ /* 0x000fea0003800000 */
.L_x_63:
        /* <DEDUP_REMOVED lines=12> */
.L_x_66:
[----:B------:R-:W-:Y:S05]  /*6230*/  BSYNC B1 ;  /* 0x0000000000017941 */ /* 0x000fea0003800000 */
.L_x_65:
        /* <DEDUP_REMOVED lines=12> */
.L_x_68:
[----:B------:R-:W-:Y:S05]  /*6300*/  BSYNC B1 ;  /* 0x0000000000017941 */ /* 0x000fea0003800000 */
.L_x_67:
        /* <DEDUP_REMOVED lines=12> */
.L_x_70:
[----:B------:R-:W-:Y:S05]  /*63d0*/  BSYNC B1 ;  /* 0x0000000000017941 */ /* 0x000fea0003800000 */
.L_x_69:
        /* <DEDUP_REMOVED lines=12> */
.L_x_72:
[----:B------:R-:W-:Y:S05]  /*64a0*/  BSYNC B1 ;  /* 0x0000000000017941 */ /* 0x000fea0003800000 */
.L_x_71:
        /* <DEDUP_REMOVED lines=12> */
.L_x_74:
[----:B------:R-:W-:Y:S05]  /*6570*/  BSYNC B1 ;  /* 0x0000000000017941 */ /* 0x000fea0003800000 */
.L_x_73:
        /* <DEDUP_REMOVED lines=12> */
.L_x_76:
[----:B------:R-:W-:Y:S05]  /*6640*/  BSYNC B1 ;  /* 0x0000000000017941 */ /* 0x000fea0003800000 */
.L_x_75:
        /* <DEDUP_REMOVED lines=12> */
.L_x_78:
[----:B------:R-:W-:Y:S05]  /*6710*/  BSYNC B1 ;  /* 0x0000000000017941 */ /* 0x000fea0003800000 */
.L_x_77:
        /* <DEDUP_REMOVED lines=12> */
.L_x_80:
[----:B------:R-:W-:Y:S05]  /*67e0*/  BSYNC B1 ;  /* 0x0000000000017941 */ /* 0x000fea0003800000 */
.L_x_79:
        /* <DEDUP_REMOVED lines=12> */
.L_x_82:
[----:B------:R-:W-:Y:S05]  /*68b0*/  BSYNC B1 ;  /* 0x0000000000017941 */ /* 0x000fea0003800000 */
.L_x_81:
        /* <DEDUP_REMOVED lines=12> */
.L_x_84:
[----:B------:R-:W-:Y:S05]  /*6980*/  BSYNC B1 ;  /* 0x0000000000017941 */ /* 0x000fea0003800000 */
.L_x_83:
        /* <DEDUP_REMOVED lines=12> */
.L_x_86:
[----:B------:R-:W-:Y:S05]  /*6a50*/  BSYNC B1 ;  /* 0x0000000000017941 */ /* 0x000fea0003800000 */
.L_x_85:
        /* <DEDUP_REMOVED lines=12> */
.L_x_88:
[----:B------:R-:W-:Y:S05]  /*6b20*/  BSYNC B1 ;  /* 0x0000000000017941 */ /* 0x000fea0003800000 */
.L_x_87:
        /* <DEDUP_REMOVED lines=12> */
.L_x_90:
[----:B------:R-:W-:Y:S05]  /*6bf0*/  BSYNC B1 ;  /* 0x0000000000017941 */ /* 0x000fea0003800000 */
.L_x_89:
        /* <DEDUP_REMOVED lines=12> */
.L_x_92:
[----:B------:R-:W-:Y:S05]  /*6cc0*/  BSYNC B1 ;  /* 0x0000000000017941 */ /* 0x000fea0003800000 */
.L_x_91:
        /* <DEDUP_REMOVED lines=12> */
.L_x_94:
[----:B------:R-:W-:Y:S05]  /*6d90*/  BSYNC B1 ;  /* 0x0000000000017941 */ /* 0x000fea0003800000 */
.L_x_93:
        /* <DEDUP_REMOVED lines=12> */
.L_x_96:
[----:B------:R-:W-:Y:S05]  /*6e60*/  BSYNC B1 ;  /* 0x0000000000017941 */ /* 0x000fea0003800000 */
.L_x_95:
        /* <DEDUP_REMOVED lines=12> */
.L_x_98:
[----:B------:R-:W-:Y:S05]  /*6f30*/  BSYNC B1 ;  /* 0x0000000000017941 */ /* 0x000fea0003800000 */
.L_x_97:
        /* <DEDUP_REMOVED lines=12> */
.L_x_100:
[----:B------:R-:W-:Y:S05]  /*7000*/  BSYNC B1 ;  /* 0x0000000000017941 */ /* 0x000fea0003800000 */
.L_x_99:
        /* <DEDUP_REMOVED lines=12> */
.L_x_102:
[----:B------:R-:W-:Y:S05]  /*70d0*/  BSYNC B1 ;  /* 0x0000000000017941 */ /* 0x000fea0003800000 */
.L_x_101:
        /* <DEDUP_REMOVED lines=12> */
.L_x_104:
[----:B------:R-:W-:Y:S05]  /*71a0*/  BSYNC B1 ;  /* 0x0000000000017941 */ /* 0x000fea0003800000 */
.L_x_103:
        /* <DEDUP_REMOVED lines=12> */
.L_x_106:
[----:B------:R-:W-:Y:S05]  /*7270*/  BSYNC B1 ;  /* 0x0000000000017941 */ /* 0x000fea0003800000 */
.L_x_105:
        /* <DEDUP_REMOVED lines=12> */
.L_x_108:
[----:B------:R-:W-:Y:S05]  /*7340*/  BSYNC B1 ;  /* 0x0000000000017941 */ /* 0x000fea0003800000 */
.L_x_107:
        /* <DEDUP_REMOVED lines=12> */
.L_x_110:
[----:B------:R-:W-:Y:S05]  /*7410*/  BSYNC B1 ;  /* 0x0000000000017941 */ /* 0x000fea0003800000 */
.L_x_109:
        /* <DEDUP_REMOVED lines=12> */
.L_x_112:
[----:B------:R-:W-:Y:S05]  /*74e0*/  BSYNC B1 ;  /* 0x0000000000017941 */ /* 0x000fea0003800000 */
.L_x_111:
        /* <DEDUP_REMOVED lines=12> */
.L_x_114:
[----:B------:R-:W-:Y:S05]  /*75b0*/  BSYNC B1 ;  /* 0x0000000000017941 */ /* 0x000fea0003800000 */
.L_x_113:
        /* <DEDUP_REMOVED lines=12> */
.L_x_116:
[----:B------:R-:W-:Y:S05]  /*7680*/  BSYNC B1 ;  /* 0x0000000000017941 */ /* 0x000fea0003800000 */
.L_x_115:
        /* <DEDUP_REMOVED lines=12> */
.L_x_118:
[----:B------:R-:W-:Y:S05]  /*7750*/  BSYNC B1 ;  /* 0x0000000000017941 */ /* 0x000fea0003800000 */
.L_x_117:
        /* <DEDUP_REMOVED lines=12> */
.L_x_120:
[----:B------:R-:W-:Y:S05]  /*7820*/  BSYNC B1 ;  /* 0x0000000000017941 */ /* 0x000fea0003800000 */
.L_x_119:
        /* <DEDUP_REMOVED lines=12> */
.L_x_122:
[----:B------:R-:W-:Y:S05]  /*78f0*/  BSYNC B1 ;  /* 0x0000000000017941 */ /* 0x000fea0003800000 */
.L_x_121:
        /* <DEDUP_REMOVED lines=12> */
.L_x_124:
[----:B------:R-:W-:Y:S05]  /*79c0*/  BSYNC B1 ;  /* 0x0000000000017941 */ /* 0x000fea0003800000 */
.L_x_123:
        /* <DEDUP_REMOVED lines=12> */
.L_x_126:
[----:B------:R-:W-:Y:S05]  /*7a90*/  BSYNC B1 ;  /* 0x0000000000017941 */ /* 0x000fea0003800000 */
.L_x_125:
        /* <DEDUP_REMOVED lines=12> */
.L_x_128:
[----:B------:R-:W-:Y:S05]  /*7b60*/  BSYNC B1 ;  /* 0x0000000000017941 */ /* 0x000fea0003800000 */
.L_x_127:
        /* <DEDUP_REMOVED lines=12> */
.L_x_130:
[----:B------:R-:W-:Y:S05]  /*7c30*/  BSYNC B1 ;  /* 0x0000000000017941 */ /* 0x000fea0003800000 */
.L_x_129:
        /* <DEDUP_REMOVED lines=12> */
.L_x_132:
[----:B------:R-:W-:Y:S05]  /*7d00*/  BSYNC B1 ;  /* 0x0000000000017941 */ /* 0x000fea0003800000 */
.L_x_131:
        /* <DEDUP_REMOVED lines=12> */
.L_x_134:
[----:B------:R-:W-:Y:S05]  /*7dd0*/  BSYNC B1 ;  /* 0x0000000000017941 */ /* 0x000fea0003800000 */
.L_x_133:
        /* <DEDUP_REMOVED lines=12> */
.L_x_136:
[----:B------:R-:W-:Y:S05]  /*7ea0*/  BSYNC B1 ;  /* 0x0000000000017941 */ /* 0x000fea0003800000 */
.L_x_135:
        /* <DEDUP_REMOVED lines=12> */
.L_x_138:
[----:B------:R-:W-:Y:S05]  /*7f70*/  BSYNC B1 ;  /* 0x0000000000017941 */ /* 0x000fea0003800000 */
.L_x_137:
        /* <DEDUP_REMOVED lines=12> */
.L_x_140:
[----:B------:R-:W-:Y:S05]  /*8040*/  BSYNC B1 ;  /* 0x0000000000017941 */ /* 0x000fea0003800000 */
.L_x_139:
        /* <DEDUP_REMOVED lines=12> */
.L_x_142:
[----:B------:R-:W-:Y:S05]  /*8110*/  BSYNC B1 ;  /* 0x0000000000017941 */ /* 0x000fea0003800000 */
.L_x_141:
        /* <DEDUP_REMOVED lines=12> */
.L_x_144:
[----:B------:R-:W-:Y:S05]  /*81e0*/  BSYNC B1 ;  /* 0x0000000000017941 */ /* 0x000fea0003800000 */
.L_x_143:
        /* <DEDUP_REMOVED lines=12> */
.L_x_146:
[----:B------:R-:W-:Y:S05]  /*82b0*/  BSYNC B1 ;  /* 0x0000000000017941 */ /* 0x000fea0003800000 */
.L_x_145:
        /* <DEDUP_REMOVED lines=12> */
.L_x_148:
[----:B------:R-:W-:Y:S05]  /*8380*/  BSYNC B1 ;  /* 0x0000000000017941 */ /* 0x000fea0003800000 */
.L_x_147:
        /* <DEDUP_REMOVED lines=12> */
.L_x_150:
[----:B------:R-:W-:Y:S05]  /*8450*/  BSYNC B1 ;  /* 0x0000000000017941 */ /* 0x000fea0003800000 */
.L_x_149:
        /* <DEDUP_REMOVED lines=12> */
.L_x_152:
[----:B------:R-:W-:Y:S05]  /*8520*/  BSYNC B1 ;  /* 0x0000000000017941 */ /* 0x000fea0003800000 */
.L_x_151:
        /* <DEDUP_REMOVED lines=12> */
.L_x_154:
[----:B------:R-:W-:Y:S05]  /*85f0*/  BSYNC B1 ;  /* 0x0000000000017941 */ /* 0x000fea0003800000 */
.L_x_153:
        /* <DEDUP_REMOVED lines=12> */
.L_x_156:
[----:B------:R-:W-:Y:S05]  /*86c0*/  BSYNC B1 ;  /* 0x0000000000017941 */ /* 0x000fea0003800000 */
.L_x_155:
        /* <DEDUP_REMOVED lines=12> */
.L_x_158:
[----:B------:R-:W-:Y:S05]  /*8790*/  BSYNC B1 ;  /* 0x0000000000017941 */ /* 0x000fea0003800000 */
.L_x_157:
        /* <DEDUP_REMOVED lines=12> */
.L_x_160:
[----:B------:R-:W-:Y:S05]  /*8860*/  BSYNC B1 ;  /* 0x0000000000017941 */ /* 0x000fea0003800000 */
.L_x_159:
        /* <DEDUP_REMOVED lines=12> */
.L_x_162:
[----:B------:R-:W-:Y:S05]  /*8930*/  BSYNC B1 ;  /* 0x0000000000017941 */ /* 0x000fea0003800000 */
.L_x_161:
        /* <DEDUP_REMOVED lines=12> */
.L_x_164:
[----:B------:R-:W-:Y:S05]  /*8a00*/  BSYNC B1 ;  /* 0x0000000000017941 */ /* 0x000fea0003800000 */
.L_x_163:
        /* <DEDUP_REMOVED lines=12> */
.L_x_166:
[----:B------:R-:W-:Y:S05]  /*8ad0*/  BSYNC B1 ;  /* 0x0000000000017941 */ /* 0x000fea0003800000 */
.L_x_165:
        /* <DEDUP_REMOVED lines=12> */
.L_x_168:
[----:B------:R-:W-:Y:S05]  /*8ba0*/  BSYNC B1 ;  /* 0x0000000000017941 */ /* 0x000fea0003800000 */
.L_x_167:
        /* <DEDUP_REMOVED lines=12> */
.L_x_170:
[----:B------:R-:W-:Y:S05]  /*8c70*/  BSYNC B1 ;  /* 0x0000000000017941 */ /* 0x000fea0003800000 */
.L_x_169:
        /* <DEDUP_REMOVED lines=12> */
.L_x_172:
[----:B------:R-:W-:Y:S05]  /*8d40*/  BSYNC B1 ;  /* 0x0000000000017941 */ /* 0x000fea0003800000 */
.L_x_171:
        /* <DEDUP_REMOVED lines=12> */
.L_x_174:
[----:B------:R-:W-:Y:S05]  /*8e10*/  BSYNC B1 ;  /* 0x0000000000017941 */ /* 0x000fea0003800000 */
.L_x_173:
        /* <DEDUP_REMOVED lines=12> */
.L_x_176:
[----:B------:R-:W-:Y:S05]  /*8ee0*/  BSYNC B1 ;  /* 0x0000000000017941 */ /* 0x000fea0003800000 */
.L_x_175:
        /* <DEDUP_REMOVED lines=12> */
.L_x_178:
[----:B------:R-:W-:Y:S05]  /*8fb0*/  BSYNC B1 ;  /* 0x0000000000017941 */ /* 0x000fea0003800000 */
.L_x_177:
        /* <DEDUP_REMOVED lines=12> */
.L_x_180:
[----:B------:R-:W-:Y:S05]  /*9080*/  BSYNC B1 ;  /* 0x0000000000017941 */ /* 0x000fea0003800000 */
.L_x_179:
        /* <DEDUP_REMOVED lines=12> */
.L_x_182:
[----:B------:R-:W-:Y:S05]  /*9150*/  BSYNC B1 ;  /* 0x0000000000017941 */ /* 0x000fea0003800000 */
.L_x_181:
        /* <DEDUP_REMOVED lines=12> */
.L_x_184:
[----:B------:R-:W-:Y:S05]  /*9220*/  BSYNC B1 ;  /* 0x0000000000017941 */ /* 0x000fea0003800000 */
.L_x_183:
[----:B-----5:R-:W-:Y:S01]  /*9230*/  LOP3.LUT R32, R32, 0xff, RZ, 0xc0, !PT ;  /* 0x000000ff20207812 */ /* 0x020fe200078ec0ff */
[----:B------:R-:W-:Y:S01]  /*9240*/  BSSY B1, `(.L_x_185) ;  /* 0x000000b000017945 */ /* 0x000fe20003800000 */
[----:B------:R-:W-:Y:S02]  /*9250*/  ISETP.LT.OR P4, PT, R35, 0x99, !P0 ;  /* 0x000000992300780c */ /* 0x000fe40004781670 */
[----:B------:R-:W-:-:S05]  /*9260*/  F2FP.F16.E5M2.UNPACK_B R32, R32 ;  /* 0x00000020ff20723e */ /* 0x000fca00020004ff */
[----:B------:R-:W-:-:S05]  /*9270*/  HADD2.F32 R32, -RZ, R32.H0_H0 ;  /* 0x20000020ff207230 */ /* 0x000fca0000004100 */
[----:B------:R-:W-:-:S04]  /*9280*/  FMUL R32, R32, UR21 ;  /* 0x0000001520207c20 */ /* 0x000fc80008400000 */
[----:B------:R-:W-:Y:S01]  /*9290*/  FFMA R32, R23, UR20, R32 ;  /* 0x0000001417207c23 */ /* 0x000fe20008000020 */
[----:B------:R-:W-:-:S04]  /*92a0*/  PRMT R23, RZ, 0x7610, R23 ;  /* 0x00007610ff177816 */ /* 0x000fc80000000017 */
[----:B-1----:R-:W-:-:S05]  /*92b0*/  F2FP.SATFINITE.E5M2.F32.PACK_AB_MERGE_C R33, RZ, R32, RZ ;  /* 0x00000020ff21723e */ /* 0x002fca00048060ff */
[----:B------:R1:W-:Y:S01]  /*92c0*/  @!P3 STG.E.U8 desc[UR18][R26.64+0x91], R33 ;  /* 0x000091211a00b986 */ /* 0x0003e2000c101112 */
[----:B------:R-:W-:Y:S05]  /*92d0*/  @P4 BRA `(.L_x_186) ;  /* 0x0000000000044947 */ /* 0x000fea0003800000 */
[----:B------:R0:W5:Y:S02]  /*92e0*/  LDG.E.U8 R23, desc[UR18][R28.64+0x98] ;  /* 0x000098121c177981 */ /* 0x000164000c1e1100 */
.L_x_186:
[----:B------:R-:W-:Y:S05]  /*92f0*/  BSYNC B1 ;  /* 0x0000000000017941 */ /* 0x000fea0003800000 */
.L_x_185:
        /* <DEDUP_REMOVED lines=8> */
[----:B------:R-:W-:-:S05]  /*9380*/  F2FP.SATFINITE.E5M2.F32.PACK_AB_MERGE_C R23, RZ, R23, RZ ;  /* 0x00000017ff17723e */ /* 0x000fca00048060ff */
[----:B------:R0:W-:Y:S01]  /*9390*/  @!P4 STG.E.U8 desc[UR18][R24.64+0x98], R23 ;  /* 0x000098171800c986 */ /* 0x0001e2000c101112 */
[----:B------:R-:W-:Y:S05]  /*93a0*/  @P3 BRA `(.L_x_188) ;  /* 0x0000000000043947 */ /* 0x000fea0003800000 */
[----:B------:R0:W5:Y:S02]  /*93b0*/  LDG.E.U8 R22, desc[UR18][R28.64+0x99] ;  /* 0x000099121c167981 */ /* 0x000164000c1e1100 */
.L_x_188:
[----:B------:R-:W-:Y:S05]  /*93c0*/  BSYNC B1 ;  /* 0x0000000000017941 */ /* 0x000fea0003800000 */
.L_x_187:
        /* <DEDUP_REMOVED lines=8> */
[----:B0-----:R-:W-:-:S05]  /*9450*/  F2FP.SATFINITE.E5M2.F32.PACK_AB_MERGE_C R23, RZ, R22, RZ ;  /* 0x00000016ff17723e */ /* 0x001fca00048060ff */
[----:B------:R0:W-:Y:S01]  /*9460*/  @!P3 STG.E.U8 desc[UR18][R24.64+0x99], R23 ;  /* 0x000099171800b986 */ /* 0x0001e2000c101112 */
[----:B------:R-:W-:Y:S05]  /*9470*/  @P4 BRA `(.L_x_190) ;  /* 0x0000000000044947 */ /* 0x000fea0003800000 */
[----:B------:R0:W5:Y:S02]  /*9480*/  LDG.E.U8 R21, desc[UR18][R30.64+0x98] ;  /* 0x000098121e157981 */ /* 0x000164000c1e1100 */
.L_x_190:
[----:B------:R-:W-:Y:S05]  /*9490*/  BSYNC B1 ;  /* 0x0000000000017941 */ /* 0x000fea0003800000 */
.L_x_189:
        /* <DEDUP_REMOVED lines=12> */
.L_x_192:
[----:B------:R-:W-:Y:S05]  /*9560*/  BSYNC B1 ;  /* 0x0000000000017941 */ /* 0x000fea0003800000 */
.L_x_191:
        /* <DEDUP_REMOVED lines=12> */
.L_x_194:
[----:B------:R-:W-:Y:S05]  /*9630*/  BSYNC B1 ;  /* 0x0000000000017941 */ /* 0x000fea0003800000 */
.L_x_193:
        /* <DEDUP_REMOVED lines=12> */
.L_x_196:
[----:B------:R-:W-:Y:S05]  /*9700*/  BSYNC B1 ;  /* 0x0000000000017941 */ /* 0x000fea0003800000 */
.L_x_195:
        /* <DEDUP_REMOVED lines=12> */
.L_x_198:
[----:B------:R-:W-:Y:S05]  /*97d0*/  BSYNC B1 ;  /* 0x0000000000017941 */ /* 0x000fea0003800000 */
.L_x_197:
        /* <DEDUP_REMOVED lines=12> */
.L_x_200:
[----:B------:R-:W-:Y:S05]  /*98a0*/  BSYNC B1 ;  /* 0x0000000000017941 */ /* 0x000fea0003800000 */
.L_x_199:
        /* <DEDUP_REMOVED lines=12> */
.L_x_202:
[----:B------:R-:W-:Y:S05]  /*9970*/  BSYNC B1 ;  /* 0x0000000000017941 */ /* 0x000fea0003800000 */
.L_x_201:
        /* <DEDUP_REMOVED lines=12> */
.L_x_204:
[----:B------:R-:W-:Y:S05]  /*9a40*/  BSYNC B1 ;  /* 0x0000000000017941 */ /* 0x000fea0003800000 */
.L_x_203:
        /* <DEDUP_REMOVED lines=12> */
.L_x_206:
[----:B------:R-:W-:Y:S05]  /*9b10*/  BSYNC B1 ;  /* 0x0000000000017941 */ /* 0x000fea0003800000 */
.L_x_205:
        /* <DEDUP_REMOVED lines=12> */
.L_x_208:
[----:B------:R-:W-:Y:S05]  /*9be0*/  BSYNC B1 ;  /* 0x0000000000017941 */ /* 0x000fea0003800000 */
.L_x_207:
        /* <DEDUP_REMOVED lines=12> */
.L_x_210:
[----:B------:R-:W-:Y:S05]  /*9cb0*/  BSYNC B1 ;  /* 0x0000000000017941 */ /* 0x000fea0003800000 */
.L_x_209:
        /* <DEDUP_REMOVED lines=12> */
.L_x_212:
[----:B------:R-:W-:Y:S05]  /*9d80*/  BSYNC B1 ;  /* 0x0000000000017941 */ /* 0x000fea0003800000 */
.L_x_211:
        /* <DEDUP_REMOVED lines=12> */
.L_x_214:
[----:B------:R-:W-:Y:S05]  /*9e50*/  BSYNC B1 ;  /* 0x0000000000017941 */ /* 0x000fea0003800000 */
.L_x_213:
        /* <DEDUP_REMOVED lines=12> */
.L_x_216:
[----:B------:R-:W-:Y:S05]  /*9f20*/  BSYNC B1 ;  /* 0x0000000000017941 */ /* 0x000fea0003800000 */
.L_x_215:
        /* <DEDUP_REMOVED lines=12> */
.L_x_218:
[----:B------:R-:W-:Y:S05]  /*9ff0*/  BSYNC B1 ;  /* 0x0000000000017941 */ /* 0x000fea0003800000 */
.L_x_217:
        /* <DEDUP_REMOVED lines=12> */
.L_x_220:
[----:B------:R-:W-:Y:S05]  /*a0c0*/  BSYNC B1 ;  /* 0x0000000000017941 */ /* 0x000fea0003800000 */
.L_x_219:
        /* <DEDUP_REMOVED lines=12> */
.L_x_222:
[----:B------:R-:W-:Y:S05]  /*a190*/  BSYNC B1 ;  /* 0x0000000000017941 */ /* 0x000fea0003800000 */
.L_x_221:
        /* <DEDUP_REMOVED lines=12> */
.L_x_224:
[----:B------:R-:W-:Y:S05]  /*a260*/  BSYNC B1 ;  /* 0x0000000000017941 */ /* 0x000fea0003800000 */
.L_x_223:
        /* <DEDUP_REMOVED lines=12> */
.L_x_226:
[----:B------:R-:W-:Y:S05]  /*a330*/  BSYNC B1 ;  /* 0x0000000000017941 */ /* 0x000fea0003800000 */
.L_x_225:
        /* <DEDUP_REMOVED lines=12> */
.L_x_228:
[----:B------:R-:W-:Y:S05]  /*a400*/  BSYNC B1 ;  /* 0x0000000000017941 */ /* 0x000fea0003800000 */
.L_x_227:
[----:B-----5:R-:W-:Y:S01]  /*a410*/  LOP3.LUT R2, R2, 0xff, RZ, 0xc0, !PT ;  /* 0x000000ff02027812 */ /* 0x020fe200078ec0ff */
[----:B------:R-:W-:Y:S01]  /*a420*/  BSSY B1, `(.L_x_229) ;  /* 0x000000b000017945 */ /* 0x000fe20003800000 */
[----:B------:R-:W-:Y:S02]  /*a430*/  ISETP.LT.OR P4, PT, R35, 0xc1, !P1 ;  /* 0x000000c12300780c */ /* 0x000fe40004f81670 */
[----:B------:R-:W-:-:S05]  /*a440*/  F2FP.F16.E5M2.UNPACK_B R2, R2 ;  /* 0x00000002ff02723e */ /* 0x000fca00020004ff */
[----:B------:R-:W-:-:S05]  /*a450*/  HADD2.F32 R2, -RZ, R2.H0_H0 ;  /* 0x20000002ff027230 */ /* 0x000fca0000004100 */
[----:B0-----:R-:W-:-:S04]  /*a460*/  FMUL R3, R2, UR21 ;  /* 0x0000001502037c20 */ /* 0x001fc80008400000 */
[----:B------:R-:W-:Y:S01]  /*a470*/  FFMA R3, R0, UR20, R3 ;  /* 0x0000001400037c23 */ /* 0x000fe20008000003 */
[----:B------:R-:W-:-:S04]  /*a480*/  PRMT R0, RZ, 0x7610, R0 ;  /* 0x00007610ff007816 */ /* 0x000fc80000000000 */
[----:B------:R-:W-:-:S05]  /*a490*/  F2FP.SATFINITE.E5M2.F32.PACK_AB_MERGE_C R3, RZ, R3, RZ ;  /* 0x00000003ff03723e */ /* 0x000fca00048060ff */
[----:B------:R0:W-:Y:S01]  /*a4a0*/  @!P3 STG.E.U8 desc[UR18][R24.64+0xc1], R3 ;  /* 0x0000c1031800b986 */ /* 0x0001e2000c101112 */
[----:B------:R-:W-:Y:S05]  /*a4b0*/  @P4 BRA `(.L_x_230) ;  /* 0x0000000000044947 */ /* 0x000fea0003800000 */
[----:B------:R0:W5:Y:S02]  /*a4c0*/  LDG.E.U8 R0, desc[UR18][R30.64+0xc0] ;  /* 0x0000c0121e007981 */ /* 0x000164000c1e1100 */
.L_x_230:
[----:B------:R-:W-:Y:S05]  /*a4d0*/  BSYNC B1 ;  /* 0x0000000000017941 */ /* 0x000fea0003800000 */
.L_x_229:
[----:B------:R-:W2:Y:S01]  /*a4e0*/  LDL.LU R2, [R1] ;  /* 0x0000000001027983 */ /* 0x000ea20000300800 */
[----:B-----5:R-:W-:Y:S01]  /*a4f0*/  LOP3.LUT R0, R0, 0xff, RZ, 0xc0, !PT ;  /* 0x000000ff00007812 */ /* 0x020fe200078ec0ff */
[----:B------:R-:W-:Y:S01]  /*a500*/  BSSY B1, `(.L_x_231) ;  /* 0x000000b000017945 */ /* 0x000fe20003800000 */
[----:B------:R-:W-:Y:S02]  /*a510*/  ISETP.LT.OR P3, PT, R35, 0xc2, !P1 ;  /* 0x000000c22300780c */ /* 0x000fe40004f61670 */
[----:B------:R-:W-:-:S05]  /*a520*/  F2FP.F16.E5M2.UNPACK_B R0, R0 ;  /* 0x00000000ff00723e */ /* 0x000fca00020004ff */
[----:B------:R-:W-:-:S05]  /*a530*/  HADD2.F32 R0, -RZ, R0.H0_H0 ;  /* 0x20000000ff007230 */ /* 0x000fca0000004100 */
[----:B------:R-:W-:-:S04]  /*a540*/  FMUL R0, R0, UR21 ;  /* 0x0000001500007c20 */ /* 0x000fc80008400000 */
[----:B--2---:R-:W-:-:S05]  /*a550*/  FFMA R0, R2, UR20, R0 ;  /* 0x0000001402007c23 */ /* 0x004fca0008000000 */
[----:B0-----:R-:W-:Y:S02]  /*a560*/  F2FP.SATFINITE.E5M2.F32.PACK_AB_MERGE_C R3, RZ, R0, RZ ;  /* 0x00000000ff03723e */ /* 0x001fe400048060ff */
[----:B------:R-:W-:-:S03]  /*a570*/  PRMT R0, RZ, 0x7610, R0 ;  /* 0x00007610ff007816 */ /* 0x000fc60000000000 */
[----:B------:R0:W-:Y:S01]  /*a580*/  @!P4 STG.E.U8 desc[UR18][R26.64+0xc0], R3 ;  /* 0x0000c0031a00c986 */ /* 0x0001e2000c101112 */
[----:B------:R-:W-:Y:S05]  /*a590*/  @P3 BRA `(.L_x_232) ;  /* 0x0000000000043947 */ /* 0x000fea0003800000 */
[----:B------:R2:W5:Y:S02]  /*a5a0*/  LDG.E.U8 R0, desc[UR18][R30.64+0xc1] ;  /* 0x0000c1121e007981 */ /* 0x000564000c1e1100 */
.L_x_232:
[----:B------:R-:W-:Y:S05]  /*a5b0*/  BSYNC B1 ;  /* 0x0000000000017941 */ /* 0x000fea0003800000 */
.L_x_231:
[----:B------:R-:W3:Y:S01]  /*a5c0*/  LDL.LU R2, [R1+0x4] ;  /* 0x0000040001027983 */ /* 0x000ee20000300800 */
[----:B-----5:R-:W-:Y:S01]  /*a5d0*/  LOP3.LUT R0, R0, 0xff, RZ, 0xc0, !PT ;  /* 0x000000ff00007812 */ /* 0x020fe200078ec0ff */
[----:B------:R-:W-:Y:S01]  /*a5e0*/  BSSY B1, `(.L_x_233) ;  /* 0x000000b000017945 */ /* 0x000fe20003800000 */
[----:B------:R-:W-:Y:S02]  /*a5f0*/  ISETP.LT.OR P4, PT, R35, 0xc9, !P0 ;  /* 0x000000c92300780c */ /* 0x000fe40004781670 */
[----:B------:R-:W-:-:S05]  /*a600*/  F2FP.F16.E5M2.UNPACK_B R0, R0 ;  /* 0x00000000ff00723e */ /* 0x000fca00020004ff */
[----:B------:R-:W-:-:S05]  /*a610*/  HADD2.F32 R0, -RZ, R0.H0_H0 ;  /* 0x20000000ff007230 */ /* 0x000fca0000004100 */
[----:B------:R-:W-:-:S04]  /*a620*/  FMUL R0, R0, UR21 ;  /* 0x0000001500007c20 */ /* 0x000fc80008400000 */
[----:B---3--:R-:W-:-:S05]  /*a630*/  FFMA R0, R2, UR20, R0 ;  /* 0x0000001402007c23 */ /* 0x008fca0008000000 */
[----:B0-----:R-:W-:Y:S02]  /*a640*/  F2FP.SATFINITE.E5M2.F32.PACK_AB_MERGE_C R3, RZ, R0, RZ ;  /* 0x00000000ff03723e */ /* 0x001fe400048060ff */
[----:B------:R-:W-:-:S03]  /*a650*/  PRMT R0, RZ, 0x7610, R0 ;  /* 0x00007610ff007816 */ /* 0x000fc60000000000 */
[----:B------:R0:W-:Y:S01]  /*a660*/  @!P3 STG.E.U8 desc[UR18][R26.64+0xc1], R3 ;  /* 0x0000c1031a00b986 */ /* 0x0001e2000c101112 */
[----:B------:R-:W-:Y:S05]  /*a670*/  @P4 BRA `(.L_x_234) ;  /* 0x0000000000044947 */ /* 0x000fea0003800000 */
[----:B------:R3:W5:Y:S02]  /*a680*/  LDG.E.U8 R0, desc[UR18][R28.64+0xc8] ;  /* 0x0000c8121c007981 */ /* 0x000764000c1e1100 */
.L_x_234:
[----:B------:R-:W-:Y:S05]  /*a690*/  BSYNC B1 ;  /* 0x0000000000017941 */ /* 0x000fea0003800000 */
.L_x_233:
[----:B------:R-:W2:Y:S01]  /*a6a0*/  LDL.LU R2, [R1+0x8] ;  /* 0x0000080001027983 */ /* 0x000ea20000300800 */
        /* <DEDUP_REMOVED lines=12> */
.L_x_236:
[----:B------:R-:W-:Y:S05]  /*a770*/  BSYNC B1 ;  /* 0x0000000000017941 */ /* 0x000fea0003800000 */
.L_x_235:
        /* <DEDUP_REMOVED lines=13> */
.L_x_238:
[----:B------:R-:W-:Y:S05]  /*a850*/  BSYNC B1 ;  /* 0x0000000000017941 */ /* 0x000fea0003800000 */
.L_x_237:
        /* <DEDUP_REMOVED lines=13> */
.L_x_240:
[----:B------:R-:W-:Y:S05]  /*a930*/  BSYNC B1 ;  /* 0x0000000000017941 */ /* 0x000fea0003800000 */
.L_x_239:
        /* <DEDUP_REMOVED lines=13> */
.L_x_242:
[----:B------:R-:W-:Y:S05]  /*aa10*/  BSYNC B1 ;  /* 0x0000000000017941 */ /* 0x000fea0003800000 */
.L_x_241:
        /* <DEDUP_REMOVED lines=13> */
.L_x_244:
[----:B------:R-:W-:Y:S05]  /*aaf0*/  BSYNC B1 ;  /* 0x0000000000017941 */ /* 0x000fea0003800000 */
.L_x_243:
        /* <DEDUP_REMOVED lines=13> */
.L_x_246:
[----:B------:R-:W-:Y:S05]  /*abd0*/  BSYNC B1 ;  /* 0x0000000000017941 */ /* 0x000fea0003800000 */
.L_x_245:
        /* <DEDUP_REMOVED lines=13> */
.L_x_248:
[----:B------:R-:W-:Y:S05]  /*acb0*/  BSYNC B1 ;  /* 0x0000000000017941 */ /* 0x000fea0003800000 */
.L_x_247:
        /* <DEDUP_REMOVED lines=13> */
.L_x_250:
[----:B------:R-:W-:Y:S05]  /*ad90*/  BSYNC B1 ;  /* 0x0000000000017941 */ /* 0x000fea0003800000 */
.L_x_249:
        /* <DEDUP_REMOVED lines=13> */
.L_x_252:
[----:B------:R-:W-:Y:S05]  /*ae70*/  BSYNC B1 ;  /* 0x0000000000017941 */ /* 0x000fea0003800000 */
.L_x_251:
        /* <DEDUP_REMOVED lines=13> */
.L_x_254:
[----:B------:R-:W-:Y:S05]  /*af50*/  BSYNC B1 ;  /* 0x0000000000017941 */ /* 0x000fea0003800000 */
.L_x_253:
        /* <DEDUP_REMOVED lines=13> */
.L_x_256:
[----:B------:R-:W-:Y:S05]  /*b030*/  BSYNC B1 ;  /* 0x0000000000017941 */ /* 0x000fea0003800000 */
.L_x_255:
        /* <DEDUP_REMOVED lines=13> */
.L_x_258:
[----:B------:R-:W-:Y:S05]  /*b110*/  BSYNC B1 ;  /* 0x0000000000017941 */ /* 0x000fea0003800000 */
.L_x_257:
        /* <DEDUP_REMOVED lines=13> */
.L_x_260:
[----:B------:R-:W-:Y:S05]  /*b1f0*/  BSYNC B1 ;  /* 0x0000000000017941 */ /* 0x000fea0003800000 */
.L_x_259:
        /* <DEDUP_REMOVED lines=13> */
.L_x_262:
[----:B------:R-:W-:Y:S05]  /*b2d0*/  BSYNC B1 ;  /* 0x0000000000017941 */ /* 0x000fea0003800000 */
.L_x_261:
        /* <DEDUP_REMOVED lines=13> */
.L_x_264:
[----:B------:R-:W-:Y:S05]  /*b3b0*/  BSYNC B1 ;  /* 0x0000000000017941 */ /* 0x000fea0003800000 */
.L_x_263:
        /* <DEDUP_REMOVED lines=13> */
.L_x_266:
[----:B------:R-:W-:Y:S05]  /*b490*/  BSYNC B1 ;  /* 0x0000000000017941 */ /* 0x000fea0003800000 */
.L_x_265:
        /* <DEDUP_REMOVED lines=13> */
.L_x_268:
[----:B------:R-:W-:Y:S05]  /*b570*/  BSYNC B1 ;  /* 0x0000000000017941 */ /* 0x000fea0003800000 */
.L_x_267:
        /* <DEDUP_REMOVED lines=13> */
.L_x_270:
[----:B------:R-:W-:Y:S05]  /*b650*/  BSYNC B1 ;  /* 0x0000000000017941 */ /* 0x000fea0003800000 */
.L_x_269:
        /* <DEDUP_REMOVED lines=13> */
.L_x_272:
[----:B------:R-:W-:Y:S05]  /*b730*/  BSYNC B1 ;  /* 0x0000000000017941 */ /* 0x000fea0003800000 */
.L_x_271:
        /* <DEDUP_REMOVED lines=13> */
.L_x_274:
[----:B------:R-:W-:Y:S05]  /*b810*/  BSYNC B1 ;  /* 0x0000000000017941 */ /* 0x000fea0003800000 */
.L_x_273:
        /* <DEDUP_REMOVED lines=13> */
.L_x_276:
[----:B------:R-:W-:Y:S05]  /*b8f0*/  BSYNC B1 ;  /* 0x0000000000017941 */ /* 0x000fea0003800000 */
.L_x_275:
        /* <DEDUP_REMOVED lines=13> */
.L_x_278:
[----:B------:R-:W-:Y:S05]  /*b9d0*/  BSYNC B1 ;  /* 0x0000000000017941 */ /* 0x000fea0003800000 */
.L_x_277:
        /* <DEDUP_REMOVED lines=13> */
.L_x_280:
[----:B------:R-:W-:Y:S05]  /*bab0*/  BSYNC B1 ;  /* 0x0000000000017941 */ /* 0x000fea0003800000 */
.L_x_279:
        /* <DEDUP_REMOVED lines=13> */
.L_x_282:
[----:B------:R-:W-:Y:S05]  /*bb90*/  BSYNC B1 ;  /* 0x0000000000017941 */ /* 0x000fea0003800000 */
.L_x_281:
        /* <DEDUP_REMOVED lines=13> */
.L_x_284:
[----:B------:R-:W-:Y:S05]  /*bc70*/  BSYNC B1 ;  /* 0x0000000000017941 */ /* 0x000fea0003800000 */
.L_x_283:
        /* <DEDUP_REMOVED lines=13> */
.L_x_286:
[----:B------:R-:W-:Y:S05]  /*bd50*/  BSYNC B1 ;  /* 0x0000000000017941 */ /* 0x000fea0003800000 */
.L_x_285:
        /* <DEDUP_REMOVED lines=13> */
.L_x_288:
[----:B------:R-:W-:Y:S05]  /*be30*/  BSYNC B1 ;  /* 0x0000000000017941 */ /* 0x000fea0003800000 */
.L_x_287:
[----:B------:R-:W-:Y:S05]  /*be40*/  @P1 BRA `(.L_x_289) ;  /* 0x0000002000a41947 */ /* 0x000fea0003800000 */
[----:B------:R-:W2:Y:S01]  /*be50*/  LDL.LU R2, [R1+0x74] ;  /* 0x0000740001027983 */ /* 0x000ea20000300800 */
[----:B-----5:R-:W-:-:S04]  /*be60*/  LOP3.LUT R0, R0, 0xff, RZ, 0xc0, !PT ;  /* 0x000000ff00007812 */ /* 0x020fc800078ec0ff */
[----:B------:R-:W-:-:S05]  /*be70*/  F2FP.F16.E5M2.UNPACK_B R0, R0 ;  /* 0x00000000ff00723e */ /* 0x000fca00020004ff */
[----:B------:R-:W-:-:S05]  /*be80*/  HADD2.F32 R0, -RZ, R0.H0_H0 ;  /* 0x20000000ff007230 */ /* 0x000fca0000004100 */
[----:B------:R-:W-:-:S04]  /*be90*/  FMUL R0, R0, UR21 ;  /* 0x0000001500007c20 */ /* 0x000fc80008400000 */
[----:B--2---:R-:W-:-:S05]  /*bea0*/  FFMA R0, R2, UR20, R0 ;  /* 0x0000001402007c23 */ /* 0x004fca0008000000 */
[----:B0-----:R-:W-:-:S05]  /*beb0*/  F2FP.SATFINITE.E5M2.F32.PACK_AB_MERGE_C R3, RZ, R0, RZ ;  /* 0x00000000ff03723e */ /* 0x001fca00048060ff */
[----:B------:R0:W-:Y:S01]  /*bec0*/  STG.E.U8 desc[UR18][R26.64+0xf9], R3 ;  /* 0x0000f9031a007986 */ /* 0x0001e2000c101112 */
[----:B------:R-:W-:Y:S05]  /*bed0*/  BRA `(.L_x_289) ;  /* 0x0000002000807947 */ /* 0x000fea0003800000 */
.L_x_32:
[----:B------:R-:W-:Y:S01]  /*bee0*/  ISETP.GE.AND P1, PT, R38, 0x1, PT ;  /* 0x000000012600780c */ /* 0x000fe20003f26270 */
[----:B------:R-:W-:Y:S01]  /*bef0*/  FMUL R226, R226, UR20 ;  /* 0x00000014e2e27c20 */ /* 0x000fe20008400000 */
[----:B------:R-:W2:Y:S01]  /*bf00*/  LDL.LU R227, [R1+0x10] ;  /* 0x0000100001e37983 */ /* 0x000ea20000300800 */
[----:B------:R-:W-:Y:S01]  /*bf10*/  ISETP.GE.AND P0, PT, R38, 0x9, PT ;  /* 0x000000092600780c */ /* 0x000fe20003f06270 */
[----:B------:R-:W-:Y:S01]  /*bf20*/  FMUL R225, R225, UR20 ;  /* 0x00000014e1e17c20 */ /* 0x000fe20008400000 */
[C---:B------:R-:W-:Y:S02]  /*bf30*/  ISETP.LT.OR P4, PT, R35.reuse, 0x1, !P1 ;  /* 0x000000012300780c */ /* 0x040fe40004f81670 */
[C---:B------:R-:W-:Y:S02]  /*bf40*/  ISETP.LT.OR P5, PT, R35.reuse, 0x2, !P1 ;  /* 0x000000022300780c */ /* 0x040fe40004fa1670 */
[----:B------:R-:W-:Y:S02]  /*bf50*/  F2FP.SATFINITE.E5M2.F32.PACK_AB_MERGE_C R29, RZ, R226, RZ ;  /* 0x000000e2ff1d723e */ /* 0x000fe400048060ff */
[C---:B------:R-:W-:Y:S01]  /*bf60*/  ISETP.LT.OR P3, PT, R35.reuse, 0x1, !P0 ;  /* 0x000000012300780c */ /* 0x040fe20004761670 */
[----:B------:R-:W-:Y:S01]  /*bf70*/  FMUL R224, R224, UR20 ;  /* 0x00000014e0e07c20 */ /* 0x000fe20008400000 */
[----:B------:R-:W-:Y:S01]  /*bf80*/  ISETP.LT.OR P6, PT, R35, 0xa, !P1 ;  /* 0x0000000a2300780c */ /* 0x000fe20004fc1670 */
[----:B------:R-:W-:Y:S01]  /*bf90*/  FMUL R223, R223, UR20 ;  /* 0x00000014dfdf7c20 */ /* 0x000fe20008400000 */
[----:B------:R-:W-:Y:S01]  /*bfa0*/  F2FP.SATFINITE.E5M2.F32.PACK_AB_MERGE_C R225, RZ, R225, RZ ;  /* 0x000000e1ffe1723e */ /* 0x000fe200048060ff */
[----:B------:R-:W-:Y:S01]  /*bfb0*/  FMUL R221, R221, UR20 ;  /* 0x00000014dddd7c20 */ /* 0x000fe20008400000 */
[----:B------:R-:W-:Y:S01]  /*bfc0*/  FMUL R222, R222, UR20 ;  /* 0x00000014dede7c20 */ /* 0x000fe20008400000 */
[----:B------:R0:W-:Y:S01]  /*bfd0*/  @!P4 STG.E.U8 desc[UR18][R24.64], R29 ;  /* 0x0000001d1800c986 */ /* 0x0001e2000c101112 */
[----:B------:R-:W-:-:S02]  /*bfe0*/  ISETP.LT.OR P4, PT, R35, 0x2, !P0 ;  /* 0x000000022300780c */ /* 0x000fc40004781670 */
[----:B------:R-:W-:Y:S01]  /*bff0*/  F2FP.SATFINITE.E5M2.F32.PACK_AB_MERGE_C R31, RZ, R224, RZ ;  /* 0x000000e0ff1f723e */ /* 0x000fe200048060ff */
[----:B------:R1:W-:Y:S01]  /*c000*/  @!P5 STG.E.U8 desc[UR18][R24.64+0x1], R225 ;  /* 0x000001e11800d986 */ /* 0x0003e2000c101112 */
[C---:B------:R-:W-:Y:S02]  /*c010*/  ISETP.LT.OR P5, PT, R35.reuse, 0x9, !P1 ;  /* 0x000000092300780c */ /* 0x040fe40004fa1670 */
[----:B------:R-:W-:Y:S01]  /*c020*/  F2FP.SATFINITE.E5M2.F32.PACK_AB_MERGE_C R223, RZ, R223, RZ ;  /* 0x000000dfffdf723e */ /* 0x000fe200048060ff */
[----:B------:R-:W-:Y:S01]  /*c030*/  FMUL R220, R220, UR20 ;  /* 0x00000014dcdc7c20 */ /* 0x000fe20008400000 */
[----:B------:R-:W-:Y:S01]  /*c040*/  F2FP.SATFINITE.E5M2.F32.PACK_AB_MERGE_C R221, RZ, R221, RZ ;  /* 0x000000ddffdd723e */ /* 0x000fe200048060ff */
[----:B------:R-:W-:Y:S01]  /*c050*/  @!P3 STG.E.U8 desc[UR18][R26.64], R31 ;  /* 0x0000001f1a00b986 */ /* 0x000fe2000c101112 */
[----:B------:R-:W-:-:S03]  /*c060*/  ISETP.LT.OR P3, PT, R35, 0x9, !P0 ;  /* 0x000000092300780c */ /* 0x000fc60004761670 */
[----:B------:R-:W-:Y:S01]  /*c070*/  @!P4 STG.E.U8 desc[UR18][R26.64+0x1], R223 ;  /* 0x000001df1a00c986 */ /* 0x000fe2000c101112 */
[----:B------:R-:W-:-:S03]  /*c080*/  ISETP.LT.OR P4, PT, R35, 0xa, !P0 ;  /* 0x0000000a2300780c */ /* 0x000fc60004781670 */
[----:B------:R-:W-:Y:S01]  /*c090*/  @!P6 STG.E.U8 desc[UR18][R24.64+0x9], R221 ;  /* 0x000009dd1800e986 */ /* 0x000fe2000c101112 */
[----:B------:R-:W-:Y:S01]  /*c0a0*/  ISETP.LT.OR P6, PT, R35, 0x12, !P1 ;  /* 0x000000122300780c */ /* 0x000fe20004fc1670 */
[----:B------:R-:W-:Y:S01]  /*c0b0*/  FMUL R219, R219, UR20 ;  /* 0x00000014dbdb7c20 */ /* 0x000fe20008400000 */
[----:B0-----:R-:W-:Y:S01]  /*c0c0*/  F2FP.SATFINITE.E5M2.F32.PACK_AB_MERGE_C R29, RZ, R222, RZ ;  /* 0x000000deff1d723e */ /* 0x001fe200048060ff */
[----:B------:R-:W-:Y:S01]  /*c0d0*/  FMUL R217, R217, UR20 ;  /* 0x00000014d9d97c20 */ /* 0x000fe20008400000 */
[----:B------:R-:W3:Y:S01]  /*c0e0*/  LDL.LU R226, [R1+0xc] ;  /* 0x00000c0001e27983 */ /* 0x000ee20000300800 */
[----:B------:R-:W-:Y:S02]  /*c0f0*/  F2FP.SATFINITE.E5M2.F32.PACK_AB_MERGE_C R33, RZ, R220, RZ ;  /* 0x000000dcff21723e */ /* 0x000fe400048060ff */
[----:B------:R-:W-:Y:S01]  /*c100*/  F2FP.SATFINITE.E5M2.F32.PACK_AB_MERGE_C R219, RZ, R219, RZ ;  /* 0x000000dbffdb723e */ /* 0x000fe200048060ff */
[----:B------:R0:W-:Y:S01]  /*c110*/  @!P5 STG.E.U8 desc[UR18][R24.64+0x8], R29 ;  /* 0x0000081d1800d986 */ /* 0x0001e2000c101112 */
[----:B------:R-:W-:-:S02]  /*c120*/  ISETP.LT.OR P5, PT, R35, 0x11, !P1 ;  /* 0x000000112300780c */ /* 0x000fc40004fa1670 */
[----:B------:R-:W-:Y:S01]  /*c130*/  F2FP.SATFINITE.E5M2.F32.PACK_AB_MERGE_C R217, RZ, R217, RZ ;  /* 0x000000d9ffd9723e */ /* 0x000fe200048060ff */
[----:B-1----:R-:W4:Y:S01]  /*c140*/  LDL.LU R225, [R1+0x8] ;  /* 0x0000080001e17983 */ /* 0x002f220000300800 */
[----:B------:R-:W-:-:S03]  /*c150*/  FMUL R218, R218, UR20 ;  /* 0x00000014dada7c20 */ /* 0x000fc60008400000 */
[----:B------:R-:W3:Y:S04]  /*c160*/  LDL.LU R224, [R1+0x4] ;  /* 0x0000040001e07983 */ /* 0x000ee80000300800 */
[----:B------:R-:W4:Y:S01]  /*c170*/  LDL.LU R222, [R1] ;  /* 0x0000000001de7983 */ /* 0x000f220000300800 */
[----:B0-----:R-:W-:Y:S01]  /*c180*/  F2FP.SATFINITE.E5M2.F32.PACK_AB_MERGE_C R29, RZ, R218, RZ ;  /* 0x000000daff1d723e */ /* 0x001fe200048060ff */
[----:B------:R-:W-:Y:S01]  /*c190*/  FMUL R216, R216, UR20 ;  /* 0x00000014d8d87c20 */ /* 0x000fe20008400000 */
[----:B------:R-:W-:Y:S01]  /*c1a0*/  FMUL R215, R215, UR20 ;  /* 0x00000014d7d77c20 */ /* 0x000fe20008400000 */
[----:B------:R0:W-:Y:S01]  /*c1b0*/  @!P3 STG.E.U8 desc[UR18][R26.64+0x8], R33 ;  /* 0x000008211a00b986 */ /* 0x0001e2000c101112 */
[----:B------:R-:W-:Y:S01]  /*c1c0*/  ISETP.LT.OR P3, PT, R35, 0x11, !P0 ;  /* 0x000000112300780c */ /* 0x000fe20004761670 */
[----:B------:R-:W-:Y:S01]  /*c1d0*/  FMUL R213, R213, UR20 ;  /* 0x00000014d5d57c20 */ /* 0x000fe20008400000 */
[----:B------:R-:W-:Y:S01]  /*c1e0*/  F2FP.SATFINITE.E5M2.F32.PACK_AB_MERGE_C R31, RZ, R216, RZ ;  /* 0x000000d8ff1f723e */ /* 0x000fe200048060ff */
[----:B------:R-:W-:Y:S01]  /*c1f0*/  @!P4 STG.E.U8 desc[UR18][R26.64+0x9], R219 ;  /* 0x000009db1a00c986 */ /* 0x000fe2000c101112 */
[C---:B------:R-:W-:Y:S01]  /*c200*/  ISETP.LT.OR P4, PT, R35.reuse, 0x12, !P0 ;  /* 0x000000122300780c */ /* 0x040fe20004781670 */
[----:B------:R-:W-:Y:S01]  /*c210*/  FMUL R214, R214, UR20 ;  /* 0x00000014d6d67c20 */ /* 0x000fe20008400000 */
[----:B------:R-:W-:Y:S01]  /*c220*/  F2FP.SATFINITE.E5M2.F32.PACK_AB_MERGE_C R215, RZ, R215, RZ ;  /* 0x000000d7ffd7723e */ /* 0x000fe200048060ff */
[----:B------:R-:W-:Y:S01]  /*c230*/  @!P6 STG.E.U8 desc[UR18][R24.64+0x11], R217 ;  /* 0x000011d91800e986 */ /* 0x000fe2000c101112 */
[C---:B------:R-:W-:Y:S01]  /*c240*/  ISETP.LT.OR P6, PT, R35.reuse, 0x1a, !P1 ;  /* 0x0000001a2300780c */ /* 0x040fe20004fc1670 */
[----:B------:R-:W-:Y:S01]  /*c250*/  FMUL R212, R212, UR20 ;  /* 0x00000014d4d47c20 */ /* 0x000fe20008400000 */
[----:B------:R-:W-:Y:S01]  /*c260*/  F2FP.SATFINITE.E5M2.F32.PACK_AB_MERGE_C R213, RZ, R213, RZ ;  /* 0x000000d5ffd5723e */ /* 0x000fe200048060ff */
[----:B------:R1:W-:Y:S01]  /*c270*/  @!P5 STG.E.U8 desc[UR18][R24.64+0x10], R29 ;  /* 0x0000101d1800d986 */ /* 0x0003e2000c101112 */
[----:B------:R-:W-:Y:S01]  /*c280*/  ISETP.LT.OR P5, PT, R35, 0x19, !P1 ;  /* 0x000000192300780c */ /* 0x000fe20004fa1670 */
[----:B------:R-:W-:Y:S01]  /*c290*/  FMUL R211, R211, UR20 ;  /* 0x00000014d3d37c20 */ /* 0x000fe20008400000 */
[----:B------:R-:W-:Y:S01]  /*c2a0*/  FMUL R209, R209, UR20 ;  /* 0x00000014d1d17c20 */ /* 0x000fe20008400000 */
[----:B------:R1:W-:Y:S01]  /*c2b0*/  @!P3 STG.E.U8 desc[UR18][R26.64+0x10], R31 ;  /* 0x0000101f1a00b986 */ /* 0x0003e2000c101112 */
[C---:B------:R-:W-:Y:S01]  /*c2c0*/  ISETP.LT.OR P3, PT, R35.reuse, 0x19, !P0 ;  /* 0x000000192300780c */ /* 0x040fe20004761670 */
[----:B------:R-:W-:Y:S01]  /*c2d0*/  FMUL R210, R210, UR20 ;  /* 0x00000014d2d27c20 */ /* 0x000fe20008400000 */
[----:B0-----:R-:W-:Y:S01]  /*c2e0*/  F2FP.SATFINITE.E5M2.F32.PACK_AB_MERGE_C R33, RZ, R212, RZ ;  /* 0x000000d4ff21723e */ /* 0x001fe200048060ff */
[----:B------:R-:W-:Y:S01]  /*c2f0*/  @!P4 STG.E.U8 desc[UR18][R26.64+0x11], R215 ;  /* 0x000011d71a00c986 */ /* 0x000fe2000c101112 */
[C---:B------:R-:W-:Y:S01]  /*c300*/  ISETP.LT.OR P4, PT, R35.reuse, 0x1a, !P0 ;  /* 0x0000001a2300780c */ /* 0x040fe20004781670 */
[----:B------:R-:W-:Y:S01]  /*c310*/  FMUL R208, R208, UR20 ;  /* 0x00000014d0d07c20 */ /* 0x000fe20008400000 */
[----:B------:R-:W-:Y:S01]  /*c320*/  F2FP.SATFINITE.E5M2.F32.PACK_AB_MERGE_C R211, RZ, R211, RZ ;  /* 0x000000d3ffd3723e */ /* 0x000fe200048060ff */
[----:B------:R-:W-:Y:S01]  /*c330*/  @!P6 STG.E.U8 desc[UR18][R24.64+0x19], R213 ;  /* 0x000019d51800e986 */ /* 0x000fe2000c101112 */
[----:B------:R-:W-:Y:S01]  /*c340*/  ISETP.LT.OR P6, PT, R35, 0x22, !P1 ;  /* 0x000000222300780c */ /* 0x000fe20004fc1670 */
[----:B------:R-:W-:Y:S01]  /*c350*/  FMUL R207, R207, UR20 ;  /* 0x00000014cfcf7c20 */ /* 0x000fe20008400000 */
[----:B-1----:R-:W-:Y:S01]  /*c360*/  F2FP.SATFINITE.E5M2.F32.PACK_AB_MERGE_C R29, RZ, R214, RZ ;  /* 0x000000d6ff1d723e */ /* 0x002fe200048060ff */
[----:B------:R-:W-:Y:S01]  /*c370*/  FMUL R205, R205, UR20 ;  /* 0x00000014cdcd7c20 */ /* 0x000fe20008400000 */
[----:B------:R-:W-:Y:S01]  /*c380*/  F2FP.SATFINITE.E5M2.F32.PACK_AB_MERGE_C R209, RZ, R209, RZ ;  /* 0x000000d1ffd1723e */ /* 0x000fe200048060ff */
[----:B------:R-:W-:Y:S01]  /*c390*/  FMUL R206, R206, UR20 ;  /* 0x00000014cece7c20 */ /* 0x000fe20008400000 */
[----:B------:R-:W-:Y:S01]  /*c3a0*/  F2FP.SATFINITE.E5M2.F32.PACK_AB_MERGE_C R31, RZ, R208, RZ ;  /* 0x000000d0ff1f723e */ /* 0x000fe200048060ff */
[----:B------:R0:W-:Y:S01]  /*c3b0*/  @!P5 STG.E.U8 desc[UR18][R24.64+0x18], R29 ;  /* 0x0000181d1800d986 */ /* 0x0001e2000c101112 */
[C---:B------:R-:W-:Y:S01]  /*c3c0*/  ISETP.LT.OR P5, PT, R35.reuse, 0x21, !P1 ;  /* 0x000000212300780c */ /* 0x040fe20004fa1670 */
[----:B------:R-:W-:Y:S01]  /*c3d0*/  FMUL R204, R204, UR20 ;  /* 0x00000014cccc7c20 */ /* 0x000fe20008400000 */
[----:B------:R-:W-:Y:S01]  /*c3e0*/  F2FP.SATFINITE.E5M2.F32.PACK_AB_MERGE_C R207, RZ, R207, RZ ;  /* 0x000000cfffcf723e */ /* 0x000fe200048060ff */
[----:B------:R1:W-:Y:S01]  /*c3f0*/  @!P3 STG.E.U8 desc[UR18][R26.64+0x18], R33 ;  /* 0x000018211a00b986 */ /* 0x0003e2000c101112 */
[----:B------:R-:W-:Y:S01]  /*c400*/  ISETP.LT.OR P3, PT, R35, 0x21, !P0 ;  /* 0x000000212300780c */ /* 0x000fe20004761670 */
[----:B------:R-:W-:Y:S01]  /*c410*/  FMUL R203, R203, UR20 ;  /* 0x00000014cbcb7c20 */ /* 0x000fe20008400000 */
[----:B------:R-:W-:Y:S01]  /*c420*/  F2FP.SATFINITE.E5M2.F32.PACK_AB_MERGE_C R205, RZ, R205, RZ ;  /* 0x000000cdffcd723e */ /* 0x000fe200048060ff */
[----:B------:R-:W-:Y:S01]  /*c430*/  @!P4 STG.E.U8 desc[UR18][R26.64+0x19], R211 ;  /* 0x000019d31a00c986 */ /* 0x000fe2000c101112 */
[----:B------:R-:W-:Y:S01]  /*c440*/  ISETP.LT.OR P4, PT, R35, 0x22, !P0 ;  /* 0x000000222300780c */ /* 0x000fe20004781670 */
[----:B------:R-:W-:Y:S01]  /*c450*/  FMUL R201, R201, UR20 ;  /* 0x00000014c9c97c20 */ /* 0x000fe20008400000 */
[----:B------:R-:W-:Y:S01]  /*c460*/  F2FP.SATFINITE.E5M2.F32.PACK_AB_MERGE_C R203, RZ, R203, RZ ;  /* 0x000000cbffcb723e */ /* 0x000fe200048060ff */
[----:B------:R-:W-:Y:S01]  /*c470*/  @!P6 STG.E.U8 desc[UR18][R24.64+0x21], R209 ;  /* 0x000021d11800e986 */ /* 0x000fe2000c101112 */
[----:B------:R-:W-:Y:S01]  /*c480*/  ISETP.LT.OR P6, PT, R35, 0x2a, !P1 ;  /* 0x0000002a2300780c */ /* 0x000fe20004fc1670 */
[----:B------:R-:W-:Y:S01]  /*c490*/  FMUL R202, R202, UR20 ;  /* 0x00000014caca7c20 */ /* 0x000fe20008400000 */
[----:B0-----:R-:W-:Y:S01]  /*c4a0*/  F2FP.SATFINITE.E5M2.F32.PACK_AB_MERGE_C R29, RZ, R210, RZ ;  /* 0x000000d2ff1d723e */ /* 0x001fe200048060ff */
[----:B------:R-:W-:Y:S01]  /*c4b0*/  FMUL R200, R200, UR20 ;  /* 0x00000014c8c87c20 */ /* 0x000fe20008400000 */
[----:B-1----:R-:W-:Y:S01]  /*c4c0*/  F2FP.SATFINITE.E5M2.F32.PACK_AB_MERGE_C R33, RZ, R204, RZ ;  /* 0x000000ccff21723e */ /* 0x002fe200048060ff */
[----:B------:R-:W-:Y:S01]  /*c4d0*/  FMUL R199, R199, UR20 ;  /* 0x00000014c7c77c20 */ /* 0x000fe20008400000 */
[----:B------:R-:W-:Y:S01]  /*c4e0*/  F2FP.SATFINITE.E5M2.F32.PACK_AB_MERGE_C R201, RZ, R201, RZ ;  /* 0x000000c9ffc9723e */ /* 0x000fe200048060ff */
[----:B------:R0:W-:Y:S01]  /*c4f0*/  @!P5 STG.E.U8 desc[UR18][R24.64+0x20], R29 ;  /* 0x0000201d1800d986 */ /* 0x0001e2000c101112 */
[----:B------:R-:W-:Y:S01]  /*c500*/  ISETP.LT.OR P5, PT, R35, 0x29, !P1 ;  /* 0x000000292300780c */ /* 0x000fe20004fa1670 */
[----:B------:R-:W-:Y:S01]  /*c510*/  FMUL R197, R197, UR20 ;  /* 0x00000014c5c57c20 */ /* 0x000fe20008400000 */
[----:B------:R-:W-:Y:S01]  /*c520*/  F2FP.SATFINITE.E5M2.F32.PACK_AB_MERGE_C R199, RZ, R199, RZ ;  /* 0x000000c7ffc7723e */ /* 0x000fe200048060ff */
[----:B------:R1:W-:Y:S01]  /*c530*/  @!P3 STG.E.U8 desc[UR18][R26.64+0x20], R31 ;  /* 0x0000201f1a00b986 */ /* 0x0003e2000c101112 */
[C---:B------:R-:W-:Y:S01]  /*c540*/  ISETP.LT.OR P3, PT, R35.reuse, 0x29, !P0 ;  /* 0x000000292300780c */ /* 0x040fe20004761670 */
[----:B------:R-:W-:Y:S01]  /*c550*/  FMUL R198, R198, UR20 ;  /* 0x00000014c6c67c20 */ /* 0x000fe20008400000 */
[----:B------:R-:W-:Y:S01]  /*c560*/  F2FP.SATFINITE.E5M2.F32.PACK_AB_MERGE_C R197, RZ, R197, RZ ;  /* 0x000000c5ffc5723e */ /* 0x000fe200048060ff */
[----:B------:R-:W-:Y:S01]  /*c570*/  @!P4 STG.E.U8 desc[UR18][R26.64+0x21], R207 ;  /* 0x000021cf1a00c986 */ /* 0x000fe2000c101112 */
[----:B------:R-:W-:Y:S01]  /*c580*/  ISETP.LT.OR P4, PT, R35, 0x2a, !P0 ;  /* 0x0000002a2300780c */ /* 0x000fe20004781670 */
[----:B------:R-:W-:Y:S01]  /*c590*/  FMUL R196, R196, UR20 ;  /* 0x00000014c4c47c20 */ /* 0x000fe20008400000 */
[----:B------:R-:W-:Y:S01]  /*c5a0*/  FMUL R195, R195, UR20 ;  /* 0x00000014c3c37c20 */ /* 0x000fe20008400000 */
        /* <DEDUP_REMOVED lines=27> */
[----:B------:R-:W-:Y:S01]  /*c760*/  FMUL R186, R186, UR20 ;  /* 0x00000014baba7c20 */ /* 0x000fe20008400000 */
        /* <DEDUP_REMOVED lines=156> */
[----:B-----5:R-:W-:Y:S01]  /*d130*/  FMUL R0, R0, UR20 ;  /* 0x0000001400007c20 */ /* 0x020fe20008400000 */
[----:B-1----:R-:W-:Y:S01]  /*d140*/  F2FP.SATFINITE.E5M2.F32.PACK_AB_MERGE_C R33, RZ, R164, RZ ;  /* 0x000000a4ff21723e */ /* 0x002fe200048060ff */
        /* <DEDUP_REMOVED lines=9> */
[----:B------:R-:W-:Y:S01]  /*d1e0*/  FMUL R4, R4, UR20 ;  /* 0x0000001404047c20 */ /* 0x000fe20008400000 */
[----:B------:R-:W-:Y:S01]  /*d1f0*/  @!P4 STG.E.U8 desc[UR18][R26.64+0x71], R167 ;  /* 0x000071a71a00c986 */ /* 0x000fe2000c101112 */
[----:B------:R-:W-:-:S03]  /*d200*/  ISETP.LT.OR P4, PT, R35, 0x7a, !P0 ;  /* 0x0000007a2300780c */ /* 0x000fc60004781670 */
[----:B------:R-:W-:Y:S01]  /*d210*/  @!P6 STG.E.U8 desc[UR18][R24.64+0x79], R165 ;  /* 0x000079a51800e986 */ /* 0x000fe2000c101112 */
[----:B------:R-:W-:Y:S02]  /*d220*/  ISETP.LT.OR P6, PT, R35, 0x82, !P1 ;  /* 0x000000822300780c */ /* 0x000fe40004fc1670 */
[----:B0-----:R-:W-:Y:S01]  /*d230*/  F2FP.SATFINITE.E5M2.F32.PACK_AB_MERGE_C R29, RZ, R166, RZ ;  /* 0x000000a6ff1d723e */ /* 0x001fe200048060ff */
[----:B------:R-:W3:Y:S01]  /*d240*/  LDL.LU R220, [R1+0x14] ;  /* 0x0000140001dc7983 */ /* 0x000ee20000300800 */
[----:B-1----:R-:W-:-:S03]  /*d250*/  F2FP.SATFINITE.E5M2.F32.PACK_AB_MERGE_C R31, RZ, R160, RZ ;  /* 0x000000a0ff1f723e */ /* 0x002fc600048060ff */
[----:B------:R0:W-:Y:S01]  /*d260*/  @!P5 STG.E.U8 desc[UR18][R24.64+0x78], R29 ;  /* 0x0000781d1800d986 */ /* 0x0001e2000c101112 */
[----:B------:R-:W-:-:S03]  /*d270*/  ISETP.LT.OR P5, PT, R35, 0x81, !P1 ;  /* 0x000000812300780c */ /* 0x000fc60004fa1670 */
[----:B------:R1:W-:Y:S01]  /*d280*/  @!P3 STG.E.U8 desc[UR18][R26.64+0x78], R33 ;  /* 0x000078211a00b986 */ /* 0x0003e2000c101112 */
[----:B------:R-:W-:-:S03]  /*d290*/  ISETP.LT.OR P3, PT, R35, 0x81, !P0 ;  /* 0x000000812300780c */ /* 0x000fc60004761670 */
        /* <DEDUP_REMOVED lines=26> */
[----:B0-----:R-:W-:Y:S02]  /*d440*/  F2FP.SATFINITE.E5M2.F32.PACK_AB_MERGE_C R29, RZ, R154, RZ ;  /* 0x0000009aff1d723e */ /* 0x001fe400048060ff */
[----:B-1----:R-:W-:-:S03]  /*d450*/  F2FP.SATFINITE.E5M2.F32.PACK_AB_MERGE_C R33, RZ, R20, RZ ;  /* 0x00000014ff21723e */ /* 0x002fc600048060ff */
[----:B------:R0:W-:Y:S01]  /*d460*/  @!P5 STG.E.U8 desc[UR18][R24.64+0x90], R29 ;  /* 0x0000901d1800d986 */ /* 0x0001e2000c101112 */
[----:B------:R-:W-:-:S03]  /*d470*/  ISETP.LT.OR P5, PT, R35, 0x99, !P1 ;  /* 0x000000992300780c */ /* 0x000fc60004fa1670 */
[----:B------:R-:W-:Y:S01]  /*d480*/  @!P3 STG.E.U8 desc[UR18][R26.64+0x90], R31 ;  /* 0x0000901f1a00b986 */ /* 0x000fe2000c101112 */
[----:B------:R-:W-:-:S03]  /*d490*/  ISETP.LT.OR P3, PT, R35, 0x99, !P0 ;  /* 0x000000992300780c */ /* 0x000fc60004761670 */
[----:B------:R1:W-:Y:S01]  /*d4a0*/  @!P4 STG.E.U8 desc[UR18][R26.64+0x91], R23 ;  /* 0x000091171a00c986 */ /* 0x0003e2000c101112 */
[----:B------:R-:W-:-:S03]  /*d4b0*/  ISETP.LT.OR P4, PT, R35, 0x9a, !P0 ;  /* 0x0000009a2300780c */ /* 0x000fc60004781670 */
[----:B------:R2:W-:Y:S01]  /*d4c0*/  @!P6 STG.E.U8 desc[UR18][R24.64+0x99], R21 ;  /* 0x000099151800e986 */ /* 0x0005e2000c101112 */
[----:B------:R-:W-:Y:S02]  /*d4d0*/  ISETP.LT.OR P6, PT, R35, 0xa2, !P1 ;  /* 0x000000a22300780c */ /* 0x000fe40004fc1670 */
[----:B0-----:R-:W-:-:S05]  /*d4e0*/  F2FP.SATFINITE.E5M2.F32.PACK_AB_MERGE_C R29, RZ, R22, RZ ;  /* 0x00000016ff1d723e */ /* 0x001fca00048060ff */
[----:B------:R-:W-:Y:S01]  /*d4f0*/  @!P5 STG.E.U8 desc[UR18][R24.64+0x98], R29 ;  /* 0x0000981d1800d986 */ /* 0x000fe2000c101112 */
[C---:B------:R-:W-:Y:S02]  /*d500*/  ISETP.LT.OR P5, PT, R35.reuse, 0xa1, !P1 ;  /* 0x000000a12300780c */ /* 0x040fe40004fa1670 */
[----:B-1----:R-:W-:Y:S01]  /*d510*/  F2FP.SATFINITE.E5M2.F32.PACK_AB_MERGE_C R23, RZ, R18, RZ ;  /* 0x00000012ff17723e */ /* 0x002fe200048060ff */
[----:B------:R-:W-:Y:S01]  /*d520*/  @!P3 STG.E.U8 desc[UR18][R26.64+0x98], R33 ;  /* 0x000098211a00b986 */ /* 0x000fe2000c101112 */
[C---:B------:R-:W-:Y:S02]  /*d530*/  ISETP.LT.OR P3, PT, R35.reuse, 0xa1, !P0 ;  /* 0x000000a12300780c */ /* 0x040fe40004761670 */
[----:B--2---:R-:W-:Y:S01]  /*d540*/  F2FP.SATFINITE.E5M2.F32.PACK_AB_MERGE_C R21, RZ, R16, RZ ;  /* 0x00000010ff15723e */ /* 0x004fe200048060ff */
[----:B------:R0:W-:Y:S01]  /*d550*/  @!P4 STG.E.U8 desc[UR18][R26.64+0x99], R19 ;  /* 0x000099131a00c986 */ /* 0x0001e2000c101112 */
[----:B------:R-:W-:-:S03]  /*d560*/  ISETP.LT.OR P4, PT, R35, 0xa2, !P0 ;  /* 0x000000a22300780c */ /* 0x000fc60004781670 */
[----:B------:R1:W-:Y:S01]  /*d570*/  @!P6 STG.E.U8 desc[UR18][R24.64+0xa1], R17 ;  /* 0x0000a1111800e986 */ /* 0x0003e2000c101112 */
[----:B------:R-:W-:-:S03]  /*d580*/  ISETP.LT.OR P6, PT, R35, 0xaa, !P1 ;  /* 0x000000aa2300780c */ /* 0x000fc60004fc1670 */
[----:B------:R-:W-:Y:S01]  /*d590*/  @!P5 STG.E.U8 desc[UR18][R24.64+0xa0], R23 ;  /* 0x0000a0171800d986 */ /* 0x000fe2000c101112 */
[----:B------:R-:W-:-:S03]  /*d5a0*/  ISETP.LT.OR P5, PT, R35, 0xa9, !P1 ;  /* 0x000000a92300780c */ /* 0x000fc60004fa1670 */
[----:B------:R-:W-:Y:S01]  /*d5b0*/  @!P3 STG.E.U8 desc[UR18][R26.64+0xa0], R21 ;  /* 0x0000a0151a00b986 */ /* 0x000fe2000c101112 */
[C---:B------:R-:W-:Y:S02]  /*d5c0*/  ISETP.LT.OR P3, PT, R35.reuse, 0xa9, !P0 ;  /* 0x000000a92300780c */ /* 0x040fe40004761670 */
[----:B0-----:R-:W-:Y:S01]  /*d5d0*/  F2FP.SATFINITE.E5M2.F32.PACK_AB_MERGE_C R19, RZ, R14, RZ ;  /* 0x0000000eff13723e */ /* 0x001fe200048060ff */
[----:B------:R0:W-:Y:S01]  /*d5e0*/  @!P4 STG.E.U8 desc[UR18][R26.64+0xa1], R15 ;  /* 0x0000a10f1a00c986 */ /* 0x0001e2000c101112 */
[C---:B------:R-:W-:Y:S02]  /*d5f0*/  ISETP.LT.OR P4, PT, R35.reuse, 0xaa, !P0 ;  /* 0x000000aa2300780c */ /* 0x040fe40004781670 */
[----:B-1----:R-:W-:Y:S01]  /*d600*/  F2FP.SATFINITE.E5M2.F32.PACK_AB_MERGE_C R17, RZ, R12, RZ ;  /* 0x0000000cff11723e */ /* 0x002fe200048060ff */
        /* <DEDUP_REMOVED lines=15> */
[----:B0-----:R-:W-:Y:S02]  /*d700*/  F2FP.SATFINITE.E5M2.F32.PACK_AB_MERGE_C R11, RZ, R6, RZ ;  /* 0x00000006ff0b723e */ /* 0x001fe400048060ff */
[C---:B------:R-:W-:Y:S01]  /*d710*/  ISETP.LT.OR P3, PT, R35.reuse, 0xb9, !P0 ;  /* 0x000000b92300780c */ /* 0x040fe20004761670 */
[----:B------:R0:W-:Y:S01]  /*d720*/  @!P4 STG.E.U8 desc[UR18][R26.64+0xb1], R7 ;  /* 0x0000b1071a00c986 */ /* 0x0001e2000c101112 */
[----:B-1----:R-:W-:Y:S02]  /*d730*/  F2FP.SATFINITE.E5M2.F32.PACK_AB_MERGE_C R9, RZ, R4, RZ ;  /* 0x00000004ff09723e */ /* 0x002fe400048060ff */
[----:B------:R-:W-:Y:S01]  /*d740*/  ISETP.LT.OR P4, PT, R35, 0xba, !P0 ;  /* 0x000000ba2300780c */ /* 0x000fe20004781670 */
[----:B------:R1:W-:Y:S04]  /*d750*/  @!P6 STG.E.U8 desc[UR18][R24.64+0xb9], R5 ;  /* 0x0000b9051800e986 */ /* 0x0003e8000c101112 */
[----:B------:R2:W-:Y:S01]  /*d760*/  @!P5 STG.E.U8 desc[UR18][R24.64+0xb8], R11 ;  /* 0x0000b80b1800d986 */ /* 0x0005e2000c101112 */
[----:B------:R-:W-:Y:S01]  /*d770*/  FMUL R4, R227, UR20 ;  /* 0x00000014e3047c20 */ /* 0x000fe20008400000 */
[----:B------:R-:W-:-:S02]  /*d780*/  ISETP.LT.OR P5, PT, R35, 0xc1, !P1 ;  /* 0x000000c12300780c */ /* 0x000fc40004fa1670 */
[----:B0-----:R-:W-:Y:S02]  /*d790*/  F2FP.SATFINITE.E5M2.F32.PACK_AB_MERGE_C R7, RZ, R3, RZ ;  /* 0x00000003ff07723e */ /* 0x001fe400048060ff */
[----:B-1----:R-:W-:Y:S01]  /*d7a0*/  F2FP.SATFINITE.E5M2.F32.PACK_AB_MERGE_C R5, RZ, R0, RZ ;  /* 0x00000000ff05723e */ /* 0x002fe200048060ff */
[----:B----4-:R-:W-:Y:S01]  /*d7b0*/  FMUL R0, R222, UR20 ;  /* 0x00000014de007c20 */ /* 0x010fe20008400000 */
[----:B------:R-:W-:Y:S01]  /*d7c0*/  ISETP.LT.OR P6, PT, R35, 0xc2, !P1 ;  /* 0x000000c22300780c */ /* 0x000fe20004fc1670 */
[----:B------:R-:W4:Y:S01]  /*d7d0*/  LDL.LU R222, [R1+0x20] ;  /* 0x0000200001de7983 */ /* 0x000f220000300800 */
[----:B--2---:R-:W-:Y:S02]  /*d7e0*/  F2FP.SATFINITE.E5M2.F32.PACK_AB_MERGE_C R11, RZ, R2, RZ ;  /* 0x00000002ff0b723e */ /* 0x004fe400048060ff */
[----:B------:R-:W-:Y:S01]  /*d7f0*/  F2FP.SATFINITE.E5M2.F32.PACK_AB_MERGE_C R13, RZ, R0, RZ ;  /* 0x00000000ff0d723e */ /* 0x000fe200048060ff */
[----:B---3--:R-:W-:Y:S01]  /*d800*/  FMUL R0, R224, UR20 ;  /* 0x00000014e0007c20 */ /* 0x008fe20008400000 */
[----:B------:R-:W-:Y:S01]  /*d810*/  FMUL R2, R225, UR20 ;  /* 0x00000014e1027c20 */ /* 0x000fe20008400000 */
[----:B------:R-:W2:Y:S04]  /*d820*/  LDL.LU R224, [R1+0x24] ;  /* 0x0000240001e07983 */ /* 0x000ea80000300800 */
[----:B------:R-:W3:Y:S01]  /*d830*/  LDL.LU R225, [R1+0x28] ;  /* 0x0000280001e17983 */ /* 0x000ee20000300800 */
[----:B------:R-:W-:-:S03]  /*d840*/  FMUL R3, R226, UR20 ;  /* 0x00000014e2037c20 */ /* 0x000fc60008400000 */
[----:B------:R-:W3:Y:S04]  /*d850*/  LDL.LU R226, [R1+0x2c] ;  /* 0x00002c0001e27983 */ /* 0x000ee80000300800 */
[----:B------:R-:W3:Y:S04]  /*d860*/  LDL.LU R227, [R1+0x30] ;  /* 0x0000300001e37983 */ /* 0x000ee80000300800 */
[----:B------:R-:W-:Y:S01]  /*d870*/  @!P3 STG.E.U8 desc[UR18][R26.64+0xb8], R9 ;  /* 0x0000b8091a00b986 */ /* 0x000fe2000c101112 */
[----:B------:R-:W-:-:S03]  /*d880*/  ISETP.LT.OR P3, PT, R35, 0xc1, !P0 ;  /* 0x000000c12300780c */ /* 0x000fc60004761670 */
[----:B------:R0:W-:Y:S01]  /*d890*/  @!P4 STG.E.U8 desc[UR18][R26.64+0xb9], R7 ;  /* 0x0000b9071a00c986 */ /* 0x0001e2000c101112 */
[----:B------:R-:W-:-:S03]  /*d8a0*/  ISETP.LT.OR P4, PT, R35, 0xc2, !P0 ;  /* 0x000000c22300780c */ /* 0x000fc60004781670 */
[----:B------:R-:W-:Y:S01]  /*d8b0*/  @!P5 STG.E.U8 desc[UR18][R24.64+0xc0], R11 ;  /* 0x0000c00b1800d986 */ /* 0x000fe2000c101112 */
[----:B------:R-:W-:-:S03]  /*d8c0*/  ISETP.LT.OR P5, PT, R35, 0xc9, !P1 ;  /* 0x000000c92300780c */ /* 0x000fc60004fa1670 */
[----:B------:R1:W-:Y:S01]  /*d8d0*/  @!P6 STG.E.U8 desc[UR18][R24.64+0xc1], R5 ;  /* 0x0000c1051800e986 */ /* 0x0003e2000c101112 */
[----:B0-----:R-:W-:-:S03]  /*d8e0*/  F2FP.SATFINITE.E5M2.F32.PACK_AB_MERGE_C R7, RZ, R0, RZ ;  /* 0x00000000ff07723e */ /* 0x001fc600048060ff */
[----:B------:R-:W-:Y:S01]  /*d8f0*/  @!P3 STG.E.U8 desc[UR18][R26.64+0xc0], R13 ;  /* 0x0000c00d1a00b986 */ /* 0x000fe2000c101112 */
[C---:B------:R-:W-:Y:S02]  /*d900*/  ISETP.LT.OR P6, PT, R35.reuse, 0xca, !P1 ;  /* 0x000000ca2300780c */ /* 0x040fe40004fc1670 */
[----:B-1----:R-:W-:Y:S01]  /*d910*/  F2FP.SATFINITE.E5M2.F32.PACK_AB_MERGE_C R5, RZ, R2, RZ ;  /* 0x00000002ff05723e */ /* 0x002fe200048060ff */
[----:B------:R0:W-:Y:S01]  /*d920*/  @!P4 STG.E.U8 desc[UR18][R26.64+0xc1], R7 ;  /* 0x0000c1071a00c986 */ /* 0x0001e2000c101112 */
[C---:B------:R-:W-:Y:S02]  /*d930*/  ISETP.LT.OR P3, PT, R35.reuse, 0xc9, !P0 ;  /* 0x000000c92300780c */ /* 0x040fe40004761670 */
[C---:B------:R-:W-:Y:S01]  /*d940*/  ISETP.LT.OR P4, PT, R35.reuse, 0xca, !P0 ;  /* 0x000000ca2300780c */ /* 0x040fe20004781670 */
[----:B------:R1:W-:Y:S01]  /*d950*/  @!P5 STG.E.U8 desc[UR18][R24.64+0xc8], R5 ;  /* 0x0000c8051800d986 */ /* 0x0003e2000c101112 */
[----:B------:R-:W-:Y:S02]  /*d960*/  ISETP.LT.OR P5, PT, R35, 0xd1, !P1 ;  /* 0x000000d12300780c */ /* 0x000fe40004fa1670 */
[----:B------:R-:W-:-:S02]  /*d970*/  F2FP.SATFINITE.E5M2.F32.PACK_AB_MERGE_C R9, RZ, R3, RZ ;  /* 0x00000003ff09723e */ /* 0x000fc400048060ff */
[----:B------:R-:W-:-:S03]  /*d980*/  F2FP.SATFINITE.E5M2.F32.PACK_AB_MERGE_C R11, RZ, R4, RZ ;  /* 0x00000004ff0b723e */ /* 0x000fc600048060ff */
[----:B------:R1:W-:Y:S04]  /*d990*/  @!P6 STG.E.U8 desc[UR18][R24.64+0xc9], R9 ;  /* 0x0000c9091800e986 */ /* 0x0003e8000c101112 */
[----:B------:R-:W-:Y:S01]  /*d9a0*/  @!P3 STG.E.U8 desc[UR18][R26.64+0xc8], R11 ;  /* 0x0000c80b1a00b986 */ /* 0x000fe2000c101112 */
[----:B------:R-:W-:-:S03]  /*d9b0*/  FMUL R0, R220, UR20 ;  /* 0x00000014dc007c20 */ /* 0x000fc60008400000 */
[----:B------:R-:W3:Y:S02]  /*d9c0*/  LDL.LU R220, [R1+0x34] ;  /* 0x0000340001dc7983 */ /* 0x000ee40000300800 */
[----:B0-----:R-:W-:Y:S01]  /*d9d0*/  F2FP.SATFINITE.E5M2.F32.PACK_AB_MERGE_C R7, RZ, R0, RZ ;  /* 0x00000000ff07723e */ /* 0x001fe200048060ff */
[----:B------:R-:W-:Y:S02]  /*d9e0*/  FMUL R2, R221, UR20 ;  /* 0x00000014dd027c20 */ /* 0x000fe40008400000 */
[----:B------:R-:W3:Y:S03]  /*d9f0*/  LDL.LU R221, [R1+0x38] ;  /* 0x0000380001dd7983 */ /* 0x000ee60000300800 */
[----:B-1----:R-:W-:Y:S01]  /*da00*/  F2FP.SATFINITE.E5M2.F32.PACK_AB_MERGE_C R5, RZ, R2, RZ ;  /* 0x00000002ff05723e */ /* 0x002fe200048060ff */
[----:B------:R-:W-:Y:S04]  /*da10*/  @!P4 STG.E.U8 desc[UR18][R26.64+0xc9], R7 ;  /* 0x0000c9071a00c986 */ /* 0x000fe8000c101112 */
[----:B------:R0:W-:Y:S01]  /*da20*/  @!P5 STG.E.U8 desc[UR18][R24.64+0xd0], R5 ;  /* 0x0000d0051800d986 */ /* 0x0001e2000c101112 */
[----:B------:R-:W-:-:S03]  /*da30*/  FMUL R3, R223, UR20 ;  /* 0x00000014df037c20 */ /* 0x000fc60008400000 */
[----:B------:R-:W3:Y:S02]  /*da40*/  LDL.LU R223, [R1+0x3c] ;  /* 0x00003c0001df7983 */ /* 0x000ee40000300800 */
[----:B------:R-:W-:Y:S01]  /*da50*/  F2FP.SATFINITE.E5M2.F32.PACK_AB_MERGE_C R9, RZ, R3, RZ ;  /* 0x00000003ff09723e */ /* 0x000fe200048060ff */
[----:B----4-:R-:W-:Y:S02]  /*da60*/  FMUL R0, R222, UR20 ;  /* 0x00000014de007c20 */ /* 0x010fe40008400000 */
[----:B------:R-:W4:Y:S03]  /*da70*/  LDL.LU R222, [R1+0x40] ;  /* 0x0000400001de7983 */ /* 0x000f260000300800 */
[----:B------:R-:W-:Y:S01]  /*da80*/  F2FP.SATFINITE.E5M2.F32.PACK_AB_MERGE_C R13, RZ, R0, RZ ;  /* 0x00000000ff0d723e */ /* 0x000fe200048060ff */
[----:B--2---:R-:W-:Y:S02]  /*da90*/  FMUL R2, R224, UR20 ;  /* 0x00000014e0027c20 */ /* 0x004fe40008400000 */
[----:B------:R-:W2:Y:S01]  /*daa0*/  LDL.LU R224, [R1+0x44] ;  /* 0x0000440001e07983 */ /* 0x000ea20000300800 */
[----:B---3--:R-:W-:-:S03]  /*dab0*/  FMUL R0, R225, UR20 ;  /* 0x00000014e1007c20 */ /* 0x008fc60008400000 */
[----:B------:R-:W3:Y:S01]  /*dac0*/  LDL.LU R225, [R1+0x48] ;  /* 0x0000480001e17983 */ /* 0x000ee20000300800 */
[----:B------:R-:W-:Y:S01]  /*dad0*/  FMUL R3, R226, UR20 ;  /* 0x00000014e2037c20 */ /* 0x000fe20008400000 */
[----:B0-----:R-:W-:Y:S02]  /*dae0*/  F2FP.SATFINITE.E5M2.F32.PACK_AB_MERGE_C R5, RZ, R0, RZ ;  /* 0x00000000ff05723e */ /* 0x001fe400048060ff */
[----:B------:R-:W3:Y:S01]  /*daf0*/  LDL.LU R226, [R1+0x4c] ;  /* 0x00004c0001e27983 */ /* 0x000ee20000300800 */
[----:B------:R-:W-:-:S03]  /*db00*/  FMUL R0, R227, UR20 ;  /* 0x00000014e3007c20 */ /* 0x000fc60008400000 */
[----:B------:R-:W3:Y:S01]  /*db10*/  LDL.LU R227, [R1+0x50] ;  /* 0x0000500001e37983 */ /* 0x000ee20000300800 */
[C---:B------:R-:W-:Y:S02]  /*db20*/  ISETP.LT.OR P6, PT, R35.reuse, 0xd2, !P1 ;  /* 0x000000d22300780c */ /* 0x040fe40004fc1670 */
[C---:B------:R-:W-:Y:S01]  /*db30*/  ISETP.LT.OR P4, PT, R35.reuse, 0xd2, !P0 ;  /* 0x000000d22300780c */ /* 0x040fe20004781670 */
[----:B------:R-:W3:Y:S01]  /*db40*/  LDL.LU R218, [R1+0x54] ;  /* 0x0000540001da7983 */ /* 0x000ee20000300800 */
[C---:B------:R-:W-:Y:S02]  /*db50*/  ISETP.LT.OR P3, PT, R35.reuse, 0xd1, !P0 ;  /* 0x000000d12300780c */ /* 0x040fe40004761670 */
[----:B------:R-:W-:Y:S02]  /*db60*/  ISETP.LT.OR P5, PT, R35, 0xd9, !P1 ;  /* 0x000000d92300780c */ /* 0x000fe40004fa1670 */
[----:B------:R-:W-:Y:S02]  /*db70*/  F2FP.SATFINITE.E5M2.F32.PACK_AB_MERGE_C R7, RZ, R2, RZ ;  /* 0x00000002ff07723e */ /* 0x000fe400048060ff */
[----:B------:R-:W-:-:S03]  /*db80*/  F2FP.SATFINITE.E5M2.F32.PACK_AB_MERGE_C R11, RZ, R0, RZ ;  /* 0x00000000ff0b723e */ /* 0x000fc600048060ff */
[----:B------:R0:W-:Y:S01]  /*db90*/  @!P6 STG.E.U8 desc[UR18][R24.64+0xd1], R9 ;  /* 0x0000d1091800e986 */ /* 0x0001e2000c101112 */
[----:B------:R-:W-:-:S03]  /*dba0*/  ISETP.LT.OR P6, PT, R35, 0xda, !P1 ;  /* 0x000000da2300780c */ /* 0x000fc60004fc1670 */
[----:B------:R-:W-:Y:S01]  /*dbb0*/  @!P4 STG.E.U8 desc[UR18][R26.64+0xd1], R7 ;  /* 0x0000d1071a00c986 */ /* 0x000fe2000c101112 */
[----:B------:R-:W-:-:S03]  /*dbc0*/  ISETP.LT.OR P4, PT, R35, 0xda, !P0 ;  /* 0x000000da2300780c */ /* 0x000fc60004781670 */
[----:B------:R-:W-:Y:S01]  /*dbd0*/  @!P3 STG.E.U8 desc[UR18][R26.64+0xd0], R13 ;  /* 0x0000d00d1a00b986 */ /* 0x000fe2000c101112 */
[----:B0-----:R-:W-:-:S03]  /*dbe0*/  F2FP.SATFINITE.E5M2.F32.PACK_AB_MERGE_C R9, RZ, R3, RZ ;  /* 0x00000003ff09723e */ /* 0x001fc600048060ff */
[----:B------:R0:W-:Y:S04]  /*dbf0*/  @!P5 STG.E.U8 desc[UR18][R24.64+0xd8], R5 ;  /* 0x0000d8051800d986 */ /* 0x0001e8000c101112 */
[----:B------:R1:W-:Y:S01]  /*dc00*/  @!P6 STG.E.U8 desc[UR18][R24.64+0xd9], R9 ;  /* 0x0000d9091800e986 */ /* 0x0003e2000c101112 */
[----:B------:R-:W-:-:S03]  /*dc10*/  FMUL R0, R220, UR20 ;  /* 0x00000014dc007c20 */ /* 0x000fc60008400000 */
[----:B------:R-:W3:Y:S02]  /*dc20*/  LDL.LU R220, [R1+0x58] ;  /* 0x0000580001dc7983 */ /* 0x000ee40000300800 */
[----:B0-----:R-:W-:Y:S01]  /*dc30*/  F2FP.SATFINITE.E5M2.F32.PACK_AB_MERGE_C R5, RZ, R0, RZ ;  /* 0x00000000ff05723e */ /* 0x001fe200048060ff */
[----:B------:R-:W-:Y:S02]  /*dc40*/  FMUL R2, R221, UR20 ;  /* 0x00000014dd027c20 */ /* 0x000fe40008400000 */
[----:B------:R-:W3:Y:S03]  /*dc50*/  LDL.LU R221, [R1+0x5c] ;  /* 0x00005c0001dd7983 */ /* 0x000ee60000300800 */
[----:B------:R-:W-:Y:S01]  /*dc60*/  F2FP.SATFINITE.E5M2.F32.PACK_AB_MERGE_C R7, RZ, R2, RZ ;  /* 0x00000002ff07723e */ /* 0x000fe200048060ff */
[----:B------:R0:W-:Y:S01]  /*dc70*/  @!P4 STG.E.U8 desc[UR18][R26.64+0xd9], R5 ;  /* 0x0000d9051a00c986 */ /* 0x0001e2000c101112 */
[----:B------:R-:W-:-:S03]  /*dc80*/  FMUL R3, R223, UR20 ;  /* 0x00000014df037c20 */ /* 0x000fc60008400000 */
[----:B------:R-:W3:Y:S02]  /*dc90*/  LDL.LU R223, [R1+0x60] ;  /* 0x0000600001df7983 */ /* 0x000ee40000300800 */
[----:B-1----:R-:W-:Y:S01]  /*dca0*/  F2FP.SATFINITE.E5M2.F32.PACK_AB_MERGE_C R9, RZ, R3, RZ ;  /* 0x00000003ff09723e */ /* 0x002fe200048060ff */
[----:B----4-:R-:W-:Y:S02]  /*dcb0*/  FMUL R4, R222, UR20 ;  /* 0x00000014de047c20 */ /* 0x010fe40008400000 */
[----:B------:R-:W4:Y:S01]  /*dcc0*/  LDL.LU R222, [R1+0x64] ;  /* 0x0000640001de7983 */ /* 0x000f220000300800 */
[----:B--2---:R-:W-:-:S03]  /*dcd0*/  FMUL R0, R224, UR20 ;  /* 0x00000014e0007c20 */ /* 0x004fc60008400000 */
[----:B------:R-:W2:Y:S01]  /*dce0*/  LDL.LU R224, [R1+0x68] ;  /* 0x0000680001e07983 */ /* 0x000ea20000300800 */
[----:B---3--:R-:W-:Y:S01]  /*dcf0*/  FMUL R2, R225, UR20 ;  /* 0x00000014e1027c20 */ /* 0x008fe20008400000 */
[----:B0-----:R-:W-:Y:S02]  /*dd00*/  F2FP.SATFINITE.E5M2.F32.PACK_AB_MERGE_C R5, RZ, R0, RZ ;  /* 0x00000000ff05723e */ /* 0x001fe400048060ff */
[----:B------:R-:W3:Y:S01]  /*dd10*/  LDL.LU R225, [R1+0x6c] ;  /* 0x00006c0001e17983 */ /* 0x000ee20000300800 */
[----:B------:R-:W-:-:S03]  /*dd20*/  FMUL R3, R226, UR20 ;  /* 0x00000014e2037c20 */ /* 0x000fc60008400000 */
[----:B------:R-:W3:Y:S01]  /*dd30*/  LDL.LU R226, [R1+0x70] ;  /* 0x0000700001e27983 */ /* 0x000ee20000300800 */
[----:B------:R-:W-:-:S03]  /*dd40*/  FMUL R0, R227, UR20 ;  /* 0x00000014e3007c20 */ /* 0x000fc60008400000 */
[----:B------:R-:W3:Y:S01]  /*dd50*/  LDL.LU R227, [R1+0x74] ;  /* 0x0000740001e37983 */ /* 0x000ee20000300800 */
[C---:B------:R-:W-:Y:S02]  /*dd60*/  ISETP.LT.OR P3, PT, R35.reuse, 0xd9, !P0 ;  /* 0x000000d92300780c */ /* 0x040fe40004761670 */
[C---:B------:R-:W-:Y:S02]  /*dd70*/  ISETP.LT.OR P5, PT, R35.reuse, 0xe1, !P1 ;  /* 0x000000e12300780c */ /* 0x040fe40004fa1670 */
[C---:B------:R-:W-:Y:S02]  /*dd80*/  ISETP.LT.OR P6, PT, R35.reuse, 0xe2, !P1 ;  /* 0x000000e22300780c */ /* 0x040fe40004fc1670 */
[----:B------:R-:W-:-:S07]  /*dd90*/  ISETP.LT.OR P4, PT, R35, 0xe2, !P0 ;  /* 0x000000e22300780c */ /* 0x000fce0004781670 */
[----:B------:R-:W-:Y:S01]  /*dda0*/  @!P3 STG.E.U8 desc[UR18][R26.64+0xd8], R11 ;  /* 0x0000d80b1a00b986 */ /* 0x000fe2000c101112 */
[----:B------:R-:W-:-:S03]  /*ddb0*/  ISETP.LT.OR P3, PT, R35, 0xe1, !P0 ;  /* 0x000000e12300780c */ /* 0x000fc60004761670 */
[----:B------:R0:W-:Y:S01]  /*ddc0*/  @!P5 STG.E.U8 desc[UR18][R24.64+0xe0], R7 ;  /* 0x0000e0071800d986 */ /* 0x0001e2000c101112 */
[----:B------:R-:W-:-:S03]  /*ddd0*/  ISETP.LT.OR P5, PT, R35, 0xe9, !P1 ;  /* 0x000000e92300780c */ /* 0x000fc60004fa1670 */
[----:B------:R1:W-:Y:S01]  /*dde0*/  @!P6 STG.E.U8 desc[UR18][R24.64+0xe1], R9 ;  /* 0x0000e1091800e986 */ /* 0x0003e2000c101112 */
[----:B------:R-:W-:Y:S02]  /*ddf0*/  ISETP.LT.OR P6, PT, R35, 0xea, !P1 ;  /* 0x000000ea2300780c */ /* 0x000fe40004fc1670 */
[----:B------:R-:W-:Y:S01]  /*de00*/  F2FP.SATFINITE.E5M2.F32.PACK_AB_MERGE_C R13, RZ, R4, RZ ;  /* 0x00000004ff0d723e */ /* 0x000fe200048060ff */
[----:B------:R1:W-:Y:S01]  /*de10*/  @!P4 STG.E.U8 desc[UR18][R26.64+0xe1], R5 ;  /* 0x0000e1051a00c986 */ /* 0x0003e2000c101112 */
[----:B0-----:R-:W-:-:S03]  /*de20*/  F2FP.SATFINITE.E5M2.F32.PACK_AB_MERGE_C R7, RZ, R2, RZ ;  /* 0x00000002ff07723e */ /* 0x001fc600048060ff */
[----:B------:R-:W-:Y:S01]  /*de30*/  @!P3 STG.E.U8 desc[UR18][R26.64+0xe0], R13 ;  /* 0x0000e00d1a00b986 */ /* 0x000fe2000c101112 */
[----:B-1----:R-:W-:-:S03]  /*de40*/  F2FP.SATFINITE.E5M2.F32.PACK_AB_MERGE_C R9, RZ, R3, RZ ;  /* 0x00000003ff09723e */ /* 0x002fc600048060ff */
[----:B------:R0:W-:Y:S01]  /*de50*/  @!P5 STG.E.U8 desc[UR18][R24.64+0xe8], R7 ;  /* 0x0000e8071800d986 */ /* 0x0001e2000c101112 */
[C---:B------:R-:W-:Y:S02]  /*de60*/  ISETP.LT.OR P3, PT, R35.reuse, 0xe9, !P0 ;  /* 0x000000e92300780c */ /* 0x040fe40004761670 */
[C---:B------:R-:W-:Y:S01]  /*de70*/  ISETP.LT.OR P4, PT, R35.reuse, 0xea, !P0 ;  /* 0x000000ea2300780c */ /* 0x040fe20004781670 */
[----:B------:R1:W-:Y:S01]  /*de80*/  @!P6 STG.E.U8 desc[UR18][R24.64+0xe9], R9 ;  /* 0x0000e9091800e986 */ /* 0x0003e2000c101112 */
[C---:B------:R-:W-:Y:S01]  /*de90*/  ISETP.LT.OR P5, PT, R35.reuse, 0xf1, !P1 ;  /* 0x000000f12300780c */ /* 0x040fe20004fa1670 */
[----:B------:R-:W-:Y:S01]  /*dea0*/  FMUL R2, R218, UR20 ;  /* 0x00000014da027c20 */ /* 0x000fe20008400000 */
[----:B------:R-:W-:Y:S02]  /*deb0*/  ISETP.LT.OR P6, PT, R35, 0xf2, !P1 ;  /* 0x000000f22300780c */ /* 0x000fe40004fc1670 */
[----:B------:R-:W-:Y:S02]  /*dec0*/  F2FP.SATFINITE.E5M2.F32.PACK_AB_MERGE_C R11, RZ, R0, RZ ;  /* 0x00000000ff0b723e */ /* 0x000fe400048060ff */
[----:B------:R-:W-:-:S03]  /*ded0*/  F2FP.SATFINITE.E5M2.F32.PACK_AB_MERGE_C R5, RZ, R2, RZ ;  /* 0x00000002ff05723e */ /* 0x000fc600048060ff */
[----:B------:R-:W-:Y:S01]  /*dee0*/  @!P3 STG.E.U8 desc[UR18][R26.64+0xe8], R11 ;  /* 0x0000e80b1a00b986 */ /* 0x000fe2000c101112 */
[----:B------:R-:W-:-:S03]  /*def0*/  ISETP.LT.OR P3, PT, R35, 0xf1, !P0 ;  /* 0x000000f12300780c */ /* 0x000fc60004761670 */
[----:B------:R-:W-:Y:S01]  /*df00*/  @!P4 STG.E.U8 desc[UR18][R26.64+0xe9], R5 ;  /* 0x0000e9051a00c986 */ /* 0x000fe2000c101112 */
[C---:B------:R-:W-:Y:S02]  /*df10*/  ISETP.LT.OR P4, PT, R35.reuse, 0xf9, !P1 ;  /* 0x000000f92300780c */ /* 0x040fe40004f81670 */
[----:B------:R-:W-:Y:S01]  /*df20*/  ISETP.LT.OR P1, PT, R35, 0xfa, !P1 ;  /* 0x000000fa2300780c */ /* 0x000fe20004f21670 */
[----:B------:R-:W-:-:S05]  /*df30*/  FMUL R0, R220, UR20 ;  /* 0x00000014dc007c20 */ /* 0x000fca0008400000 */
[----:B0-----:R-:W-:-:S05]  /*df40*/  F2FP.SATFINITE.E5M2.F32.PACK_AB_MERGE_C R7, RZ, R0, RZ ;  /* 0x00000000ff07723e */ /* 0x001fca00048060ff */
[----:B------:R0:W-:Y:S01]  /*df50*/  @!P5 STG.E.U8 desc[UR18][R24.64+0xf0], R7 ;  /* 0x0000f0071800d986 */ /* 0x0001e2000c101112 */
[----:B------:R-:W-:-:S05]  /*df60*/  FMUL R3, R221, UR20 ;  /* 0x00000014dd037c20 */ /* 0x000fca0008400000 */
[----:B-1----:R-:W-:Y:S02]  /*df70*/  F2FP.SATFINITE.E5M2.F32.PACK_AB_MERGE_C R9, RZ, R3, RZ ;  /* 0x00000003ff09723e */ /* 0x002fe400048060ff */
[----:B------:R-:W-:-:S03]  /*df80*/  ISETP.LT.OR P5, PT, R35, 0xf2, !P0 ;  /* 0x000000f22300780c */ /* 0x000fc600047a1670 */
[----:B------:R1:W-:Y:S01]  /*df90*/  @!P6 STG.E.U8 desc[UR18][R24.64+0xf1], R9 ;  /* 0x0000f1091800e986 */ /* 0x0003e2000c101112 */
[C---:B------:R-:W-:Y:S02]  /*dfa0*/  ISETP.LT.OR P6, PT, R35.reuse, 0xf9, !P0 ;  /* 0x000000f92300780c */ /* 0x040fe400047c1670 */
[----:B------:R-:W-:Y:S01]  /*dfb0*/  ISETP.LT.OR P0, PT, R35, 0xfa, !P0 ;  /* 0x000000fa2300780c */ /* 0x000fe20004701670 */
[----:B------:R-:W-:-:S05]  /*dfc0*/  FMUL R0, R223, UR20 ;  /* 0x00000014df007c20 */ /* 0x000fca0008400000 */
[----:B------:R-:W-:-:S05]  /*dfd0*/  F2FP.SATFINITE.E5M2.F32.PACK_AB_MERGE_C R13, RZ, R0, RZ ;  /* 0x00000000ff0d723e */ /* 0x000fca00048060ff */
[----:B------:R0:W-:Y:S01]  /*dfe0*/  @!P3 STG.E.U8 desc[UR18][R26.64+0xf0], R13 ;  /* 0x0000f00d1a00b986 */ /* 0x0001e2000c101112 */
[----:B----4-:R-:W-:Y:S01]  /*dff0*/  FMUL R0, R222, UR20 ;  /* 0x00000014de007c20 */ /* 0x010fe20008400000 */
[----:B--2---:R-:W-:Y:S01]  /*e000*/  FMUL R2, R224, UR20 ;  /* 0x00000014e0027c20 */ /* 0x004fe20008400000 */
[----:B---3--:R-:W-:-:S03]  /*e010*/  FMUL R3, R225, UR20 ;  /* 0x00000014e1037c20 */ /* 0x008fc60008400000 */
[----:B0-----:R-:W-:Y:S01]  /*e020*/  F2FP.SATFINITE.E5M2.F32.PACK_AB_MERGE_C R7, RZ, R0, RZ ;  /* 0x00000000ff07723e */ /* 0x001fe200048060ff */
[----:B------:R-:W-:Y:S01]  /*e030*/  FMUL R4, R226, UR20 ;  /* 0x00000014e2047c20 */ /* 0x000fe20008400000 */
[----:B------:R-:W-:Y:S01]  /*e040*/  FMUL R5, R227, UR20 ;  /* 0x00000014e3057c20 */ /* 0x000fe20008400000 */
[----:B-1----:R-:W-:Y:S02]  /*e050*/  F2FP.SATFINITE.E5M2.F32.PACK_AB_MERGE_C R9, RZ, R2, RZ ;  /* 0x00000002ff09723e */ /* 0x002fe400048060ff */
[----:B------:R-:W-:Y:S02]  /*e060*/  F2FP.SATFINITE.E5M2.F32.PACK_AB_MERGE_C R3, RZ, R3, RZ ;  /* 0x00000003ff03723e */ /* 0x000fe400048060ff */
[----:B------:R-:W-:Y:S02]  /*e070*/  F2FP.SATFINITE.E5M2.F32.PACK_AB_MERGE_C R11, RZ, R4, RZ ;  /* 0x00000004ff0b723e */ /* 0x000fe400048060ff */
[----:B------:R-:W-:Y:S01]  /*e080*/  F2FP.SATFINITE.E5M2.F32.PACK_AB_MERGE_C R5, RZ, R5, RZ ;  /* 0x00000005ff05723e */ /* 0x000fe200048060ff */
[----:B------:R0:W-:Y:S04]  /*e090*/  @!P5 STG.E.U8 desc[UR18][R26.64+0xf1], R7 ;  /* 0x0000f1071a00d986 */ /* 0x0001e8000c101112 */
[----:B------:R0:W-:Y:S04]  /*e0a0*/  @!P4 STG.E.U8 desc[UR18][R24.64+0xf8], R9 ;  /* 0x0000f8091800c986 */ /* 0x0001e8000c101112 */
[----:B------:R0:W-:Y:S04]  /*e0b0*/  @!P1 STG.E.U8 desc[UR18][R24.64+0xf9], R3 ;  /* 0x0000f90318009986 */ /* 0x0001e8000c101112 */
[----:B------:R0:W-:Y:S04]  /*e0c0*/  @!P6 STG.E.U8 desc[UR18][R26.64+0xf8], R11 ;  /* 0x0000f80b1a00e986 */ /* 0x0001e8000c101112 */
[----:B------:R0:W-:Y:S02]  /*e0d0*/  @!P0 STG.E.U8 desc[UR18][R26.64+0xf9], R5 ;  /* 0x0000f9051a008986 */ /* 0x0001e4000c101112 */
.L_x_289:
[----:B------:R-:W-:Y:S05]  /*e0e0*/  BSYNC B0 ;  /* 0x0000000000007941 */ /* 0x000fea0003800000 */
.L_x_31:
[----:B0-----:R-:W2:Y:S04]  /*e0f0*/  LDL.LU R3, [R1+0x78] ;  /* 0x0000780001037983 */ /* 0x001ea80000300800 */
[----:B-----5:R-:W2:Y:S01]  /*e100*/  LDL.LU R2, [R1+0x7c] ;  /* 0x00007c0001027983 */ /* 0x020ea20000300800 */
[----:B------:R-:W-:Y:S01]  /*e110*/  ULDC UR6, c[0x0][0xc] ;  /* 0x0000030000067ab9 */ /* 0x000fe20000000800 */
[----:B------:R-:W-:Y:S01]  /*e120*/  ULDC UR7, c[0x0][0x10] ;  /* 0x0000040000077ab9 */ /* 0x000fe20000000800 */
[----:B------:R-:W2:Y:S01]  /*e130*/  LDC R5, c[0x0][0x14] ;  /* 0x00000500ff057b82 */ /* 0x000ea20000000800 */
[----:B------:R-:W-:Y:S01]  /*e140*/  UIMAD.WIDE.U32 UR6, UR6, UR7, URZ ;  /* 0x00000007060672a5 */ /* 0x000fe2000f8e003f */
[----:B------:R-:W-:Y:S01]  /*e150*/  PRMT R0, RZ, 0x7610, R0 ;  /* 0x00007610ff007816 */ /* 0x000fe20000000000 */
[----:B------:R-:W-:-:S04]  /*e160*/  UMOV UR22, 0xffffffff ;  /* 0xffffffff00167882 */ /* 0x000fc80000000000 */
[----:B--2---:R-:W-:-:S04]  /*e170*/  IMAD.WIDE.U32 R2, R5, UR6, R2 ;  /* 0x0000000605027c25 */ /* 0x004fc8000f8e0002 */
[----:B------:R-:W-:Y:S01]  /*e180*/  IMAD R5, R5, UR7, RZ ;  /* 0x0000000705057c24 */ /* 0x000fe2000f8e02ff */
[----:B------:R-:W-:Y:S01]  /*e190*/  ULDC.64 UR6, c[0x0][0x650] ;  /* 0x0001940000067ab9 */ /* 0x000fe20000000a00 */
[----:B------:R-:W-:Y:S01]  /*e1a0*/  IMAD.MOV.U32 R19, RZ, RZ, R2 ;  /* 0x000000ffff137224 */ /* 0x000fe200078e0002 */
[----:B------:R-:W-:Y:S01]  /*e1b0*/  ISETP.GE.U32.AND P0, PT, R2, UR6, PT ;  /* 0x0000000602007c0c */ /* 0x000fe2000bf06070 */
[----:B------:R-:W-:Y:S02]  /*e1c0*/  IMAD.IADD R22, R3, 0x1, R5 ;  /* 0x0000000103167824 */ /* 0x000fe400078e0205 */
[----:B------:R-:W-:-:S03]  /*e1d0*/  IMAD.MOV.U32 R2, RZ, RZ, -0x1 ;  /* 0xffffffffff027424 */ /* 0x000fc600078e00ff */
[----:B------:R0:W-:Y:S01]  /*e1e0*/  STL [R1+0x78], R22 ;  /* 0x0000781601007387 */ /* 0x0001e20000100800 */
[----:B------:R-:W-:-:S03]  /*e1f0*/  ISETP.GE.U32.AND.EX P0, PT, R22, UR7, PT, P0 ;  /* 0x0000000716007c0c */ /* 0x000fc6000bf06100 */
[----:B------:R0:W-:Y:S04]  /*e200*/  STL [R1+0x7c], R19 ;  /* 0x00007c1301007387 */ /* 0x0001e80000100800 */
[----:B------:R0:W-:Y:S06]  /*e210*/  STL [R1+0x80], R2 ;  /* 0x0000800201007387 */ /* 0x0001ec0000100800 */
[----:B------:R-:W-:Y:S05]  /*e220*/  @P0 BRA `(.L_x_290) ;  /* 0x00000004006c0947 */ /* 0x000fea0003800000 */
[----:B------:R-:W2:Y:S01]  /*e230*/  S2R R14, SR_CTAID.X ;  /* 0x00000000000e7919 */ /* 0x000ea20000002500 */
[----:B------:R-:W5:Y:S01]  /*e240*/  LDC.64 R8, c[0x0][0x628] ;  /* 0x00018a00ff087b82 */ /* 0x000f620000000a00 */
[----:B------:R-:W-:Y:S01]  /*e250*/  ULDC UR6, c[0x0][0x150] ;  /* 0x0000540000067ab9 */ /* 0x000fe20000000800 */
[----:B------:R-:W-:Y:S01]  /*e260*/  IMAD.MOV.U32 R6, RZ, RZ, R19 ;  /* 0x000000ffff067224 */ /* 0x000fe200078e0013 */
[----:B------:R-:W0:Y:S01]  /*e270*/  S2R R16, SR_CTAID.Y ;  /* 0x0000000000107919 */ /* 0x000e220000002600 */
[----:B------:R-:W-:-:S04]  /*e280*/  IMAD.MOV.U32 R7, RZ, RZ, R22 ;  /* 0x000000ffff077224 */ /* 0x000fc800078e0016 */
[----:B------:R-:W0:Y:S08]  /*e290*/  LDC R17, c[0x0][0x144] ;  /* 0x00005100ff117b82 */ /* 0x000e300000000800 */
[----:B------:R-:W0:Y:S08]  /*e2a0*/  LDC R10, c[0x0][0x630] ;  /* 0x00018c00ff0a7b82 */ /* 0x000e300000000800 */
[----:B------:R-:W0:Y:S01]  /*e2b0*/  LDC.64 R12, c[0x0][0x620] ;  /* 0x00018800ff0c7b82 */ /* 0x000e220000000a00 */
[----:B-----5:R-:W-:-:S04]  /*e2c0*/  ISETP.NE.U32.AND P0, PT, R8, RZ, PT ;  /* 0x000000ff0800720c */ /* 0x020fc80003f05070 */
[----:B------:R-:W-:Y:S02]  /*e2d0*/  ISETP.NE.AND.EX P0, PT, R9, RZ, PT, P0 ;  /* 0x000000ff0900720c */ /* 0x000fe40003f05300 */
[----:B--2---:R-:W-:-:S05]  /*e2e0*/  I2FP.F32.U32 R0, R14 ;  /* 0x0000000e00007245 */ /* 0x004fca0000201000 */
[----:B------:R-:W-:-:S04]  /*e2f0*/  FMUL R0, R0, UR6 ;  /* 0x0000000600007c20 */ /* 0x000fc80008400000 */
[----:B------:R2:W0:Y:S02]  /*e300*/  F2I.U32.TRUNC.NTZ R15, R0 ;  /* 0x00000000000f7305 */ /* 0x000424000020f000 */
[----:B------:R-:W-:Y:S05]  /*e310*/  @!P0 BRA `(.L_x_291) ;  /* 0x0000000000288947 */ /* 0x000fea0003800000 */
[----:B--2---:R-:W2:Y:S02]  /*e320*/  LDC R0, c[0x0][0x634] ;  /* 0x00018d00ff007b82 */ /* 0x004ea40000000800 */
[----:B--2---:R-:W-:-:S05]  /*e330*/  IADD3 R7, P0, R19, R0, RZ ;  /* 0x0000000013077210 */ /* 0x004fca0007f1e0ff */
[----:B------:R-:W-:-:S04]  /*e340*/  IMAD.X R11, RZ, RZ, R22, P0 ;  /* 0x000000ffff0b7224 */ /* 0x000fc800000e0616 */
[----:B0-----:R-:W-:-:S04]  /*e350*/  IMAD.WIDE.U32 R2, R11, R8, RZ ;  /* 0x000000080b027225 */ /* 0x001fc800078e00ff */
[----:B------:R-:W-:-:S04]  /*e360*/  IMAD.WIDE.U32 R4, P0, R7, R9, R2 ;  /* 0x0000000907047225 */ /* 0x000fc80007800002 */
[----:B------:R-:W-:-:S04]  /*e370*/  IMAD.WIDE.U32 R2, R7, R8, RZ ;  /* 0x0000000807027225 */ /* 0x000fc800078e00ff */
[----:B------:R-:W-:Y:S01]  /*e380*/  IMAD.X R7, RZ, RZ, RZ, P0 ;  /* 0x000000ffff077224 */ /* 0x000fe200000e06ff */
[----:B------:R-:W-:Y:S01]  /*e390*/  IADD3 RZ, P0, R3, R4, RZ ;  /* 0x0000000403ff7210 */ /* 0x000fe20007f1e0ff */
[----:B------:R-:W-:-:S04]  /*e3a0*/  IMAD.MOV.U32 R6, RZ, RZ, R5 ;  /* 0x000000ffff067224 */ /* 0x000fc800078e0005 */
[----:B------:R-:W-:-:S08]  /*e3b0*/  IMAD.WIDE.U32.X R6, R11, R9, R6, P0 ;  /* 0x000000090b067225 */ /* 0x000fd000000e0406 */
.L_x_291:
[-CC-:B0-----:R-:W-:Y:S01]  /*e3c0*/  SHF.R.U64 R24, R6, R10.reuse, R7.reuse ;  /* 0x0000000a06187219 */ /* 0x181fe20000001207 */
[----:B------:R-:W0:Y:S01]  /*e3d0*/  LDC.64 R20, c[0x0][0x640] ;  /* 0x00019000ff147b82 */ /* 0x000e220000000a00 */
[----:B--2---:R-:W-:Y:S01]  /*e3e0*/  SHF.R.U32.HI R0, RZ, R10, R7 ;  /* 0x0000000aff007219 */ /* 0x004fe20000011607 */
[----:B------:R-:W-:Y:S01]  /*e3f0*/  IMAD.MOV.U32 R2, RZ, RZ, R19 ;  /* 0x000000ffff027224 */ /* 0x000fe200078e0013 */
[----:B------:R-:W-:Y:S01]  /*e400*/  IADD3 R5, P0, RZ, -R24, RZ ;  /* 0x80000018ff057210 */ /* 0x000fe20007f1e0ff */
[----:B------:R-:W-:Y:S01]  /*e410*/  IMAD.MOV R15, RZ, RZ, -R15 ;  /* 0x000000ffff0f7224 */ /* 0x000fe200078e0a0f */
[----:B------:R-:W-:Y:S01]  /*e420*/  ULDC UR6, c[0x0][0x154] ;  /* 0x0000550000067ab9 */ /* 0x000fe20000000800 */
[----:B------:R-:W-:Y:S02]  /*e430*/  IMAD.MOV.U32 R7, RZ, RZ, 0x1 ;  /* 0x00000001ff077424 */ /* 0x000fe400078e00ff */
[----:B------:R-:W2:Y:S01]  /*e440*/  LDC R4, c[0x0][0x618] ;  /* 0x00018600ff047b82 */ /* 0x000ea20000000800 */
[----:B------:R-:W-:-:S02]  /*e450*/  IMAD.X R3, RZ, RZ, ~R0, P0 ;  /* 0x000000ffff037224 */ /* 0x000fc400000e0e00 */
[----:B------:R-:W-:Y:S02]  /*e460*/  IMAD R15, R17, R15, R14 ;  /* 0x0000000f110f7224 */ /* 0x000fe400078e020e */
[-C--:B------:R-:W-:Y:S02]  /*e470*/  IMAD R0, R3, R12.reuse, RZ ;  /* 0x0000000c03007224 */ /* 0x080fe400078e02ff */
[----:B------:R-:W-:Y:S01]  /*e480*/  IMAD.MOV.U32 R3, RZ, RZ, R22 ;  /* 0x000000ffff037224 */ /* 0x000fe200078e0016 */
[----:B------:R-:W5:Y:S01]  /*e490*/  LDC R6, c[0x0][0x608] ;  /* 0x00018200ff067b82 */ /* 0x000f620000000800 */
[----:B------:R-:W-:-:S04]  /*e4a0*/  IMAD.WIDE.U32 R2, R5, R12, R2 ;  /* 0x0000000c05027225 */ /* 0x000fc800078e0002 */
[----:B------:R-:W-:-:S03]  /*e4b0*/  IMAD R5, R5, R13, R0 ;  /* 0x0000000d05057224 */ /* 0x000fc600078e0200 */
[----:B------:R-:W1:Y:S01]  /*e4c0*/  LDC R18, c[0x0][0x658] ;  /* 0x00019600ff127b82 */ /* 0x000e620000000800 */
[----:B------:R-:W-:Y:S01]  /*e4d0*/  I2FP.F32.U32 R0, R16 ;  /* 0x0000001000007245 */ /* 0x000fe20000201000 */
[----:B------:R-:W-:Y:S01]  /*e4e0*/  IMAD.IADD R3, R3, 0x1, R5 ;  /* 0x0000000103037824 */ /* 0x000fe200078e0205 */
[----:B0-----:R-:W-:Y:S01]  /*e4f0*/  ISETP.NE.U32.AND P0, PT, R20, RZ, PT ;  /* 0x000000ff1400720c */ /* 0x001fe20003f05070 */
[----:B------:R-:W-:Y:S02]  /*e500*/  IMAD.MOV.U32 R5, RZ, RZ, -0x1 ;  /* 0xffffffffff057424 */ /* 0x000fe400078e00ff */
[----:B------:R-:W-:Y:S02]  /*e510*/  FMUL R0, R0, UR6 ;  /* 0x0000000600007c20 */ /* 0x000fe40008400000 */
[----:B------:R-:W0:Y:S01]  /*e520*/  LDC R13, c[0x0][0x148] ;  /* 0x00005200ff0d7b82 */ /* 0x000e220000000800 */
[----:B--2---:R-:W-:Y:S01]  /*e530*/  SHF.R.U64 R10, R2, R4, R3 ;  /* 0x00000004020a7219 */ /* 0x004fe20000001203 */
[----:B------:R2:W0:Y:S01]  /*e540*/  F2I.U32.TRUNC.NTZ R12, R0 ;  /* 0x00000000000c7305 */ /* 0x000422000020f000 */
[----:B------:R-:W-:-:S02]  /*e550*/  ISETP.NE.AND.EX P0, PT, R21, RZ, PT, P0 ;  /* 0x000000ff1500720c */ /* 0x000fc40003f05300 */
[----:B------:R-:W-:-:S03]  /*e560*/  SHF.R.U32.HI R3, RZ, R4, R3 ;  /* 0x00000004ff037219 */ /* 0x000fc60000011603 */
[----:B------:R-:W0:Y:S01]  /*e570*/  LDC R14, c[0x0][0x600] ;  /* 0x00018000ff0e7b82 */ /* 0x000e220000000800 */
[-CC-:B-----5:R-:W-:Y:S02]  /*e580*/  SHF.R.U64 R8, R10, R6.reuse, R3.reuse ;  /* 0x000000060a087219 */ /* 0x1a0fe40000001203 */
[----:B------:R-:W-:-:S05]  /*e590*/  SHF.R.U32.HI R3, RZ, R6, R3 ;  /* 0x00000006ff037219 */ /* 0x000fca0000011603 */
[----:B------:R-:W0:Y:S01]  /*e5a0*/  LDC R19, c[0x0][0x648] ;  /* 0x00019200ff137b82 */ /* 0x000e220000000800 */
[-CC-:B-1----:R-:W-:Y:S02]  /*e5b0*/  SHF.R.U64 R11, R8, R18.reuse, R3.reuse ;  /* 0x00000012080b7219 */ /* 0x182fe40000001203 */
[-C--:B------:R-:W-:Y:S02]  /*e5c0*/  SHF.L.U32 R5, R5, R18.reuse, RZ ;  /* 0x0000001205057219 */ /* 0x080fe400000006ff */
[-C--:B------:R-:W-:Y:S01]  /*e5d0*/  SHF.R.U32.HI R3, RZ, R18.reuse, R3 ;  /* 0x00000012ff037219 */ /* 0x080fe20000011603 */
[----:B------:R-:W-:Y:S01]  /*e5e0*/  IMAD.MOV.U32 R2, RZ, RZ, R11 ;  /* 0x000000ffff027224 */ /* 0x000fe200078e000b */
[----:B------:R-:W-:Y:S01]  /*e5f0*/  SHF.L.U32 R34, R7, R18, RZ ;  /* 0x0000001207227219 */ /* 0x000fe200000006ff */
[----:B------:R-:W1:Y:S01]  /*e600*/  LDC R22, c[0x0][0x638] ;  /* 0x00018e00ff167b82 */ /* 0x000e620000000800 */
[----:B------:R-:W-:-:S07]  /*e610*/  LOP3.LUT R17, RZ, R5, RZ, 0x33, !PT ;  /* 0x00000005ff117212 */ /* 0x000fce00078e33ff */
[----:B------:R-:W0:Y:S01]  /*e620*/  LDC R23, c[0x0][0x610] ;  /* 0x00018400ff177b82 */ /* 0x000e220000000800 */
[----:B--2---:R-:W-:Y:S05]  /*e630*/  @!P0 BRA `(.L_x_292) ;  /* 0x0000000000288947 */ /* 0x004fea0003800000 */
[----:B------:R-:W2:Y:S02]  /*e640*/  LDC R0, c[0x0][0x64c] ;  /* 0x00019300ff007b82 */ /* 0x000ea40000000800 */
[----:B--2---:R-:W-:-:S05]  /*e650*/  IADD3 R7, P0, R11, R0, RZ ;  /* 0x000000000b077210 */ /* 0x004fca0007f1e0ff */
        /* <DEDUP_REMOVED lines=8> */
.L_x_292:
[----:B0-----:R-:W-:Y:S01]  /*e6e0*/  SHF.R.U64 R0, R2, R19, R3 ;  /* 0x0000001302007219 */ /* 0x001fe20000001203 */
[----:B------:R-:W-:Y:S01]  /*e6f0*/  VIADD R3, R14, 0xffffffff ;  /* 0xffffffff0e037836 */ /* 0x000fe20000000000 */
[----:B------:R-:W-:Y:S01]  /*e700*/  LOP3.LUT R5, R8, R17, RZ, 0xc0, !PT ;  /* 0x0000001108057212 */ /* 0x000fe200078ec0ff */
[----:B------:R-:W-:Y:S01]  /*e710*/  IMAD.MOV R12, RZ, RZ, -R12 ;  /* 0x000000ffff0c7224 */ /* 0x000fe200078e0a0c */
[----:B------:R-:W-:Y:S01]  /*e720*/  R2UR UR22, R24 ;  /* 0x00000000181672ca */ /* 0x000fe200000e0000 */
[----:B------:R-:W-:Y:S01]  /*e730*/  IMAD.MOV R2, RZ, RZ, -R0 ;  /* 0x000000ffff027224 */ /* 0x000fe200078e0a00 */
[----:B------:R-:W-:Y:S01]  /*e740*/  LOP3.LUT R3, R10, R3, RZ, 0xc0, !PT ;  /* 0x000000030a037212 */ /* 0x000fe200078ec0ff */
[----:B------:R-:W-:Y:S02]  /*e750*/  IMAD R34, R34, R0, R5 ;  /* 0x0000000022227224 */ /* 0x000fe400078e0205 */
[----:B------:R-:W-:Y:S02]  /*e760*/  @P2 IMAD R15, R13, R12, R16 ;  /* 0x0000000c0d0f2224 */ /* 0x000fe400078e0210 */
[----:B-1----:R-:W-:-:S02]  /*e770*/  IMAD R0, R2, R22, R11 ;  /* 0x0000001602007224 */ /* 0x002fc400078e020b */
[----:B------:R-:W-:Y:S02]  /*e780*/  IMAD R34, R34, R23, R15 ;  /* 0x0000001722227224 */ /* 0x000fe400078e020f */
[----:B------:R-:W-:Y:S02]  /*e790*/  IMAD R3, R0, R14, R3 ;  /* 0x0000000e00037224 */ /* 0x000fe400078e0203 */
[----:B------:R-:W-:-:S03]  /*e7a0*/  IMAD.MOV.U32 R0, RZ, RZ, 0x1 ;  /* 0x00000001ff007424 */ /* 0x000fc600078e00ff */
[----:B------:R-:W-:Y:S02]  /*e7b0*/  SEL R2, R3, R34, !P2 ;  /* 0x0000002203027207 */ /* 0x000fe40005000000 */
[----:B------:R-:W-:-:S03]  /*e7c0*/  SEL R34, R34, R3, !P2 ;  /* 0x0000000322227207 */ /* 0x000fc60005000000 */
[----:B------:R2:W-:Y:S04]  /*e7d0*/  STL [R1+0x80], R2 ;  /* 0x0000800201007387 */ /* 0x0005e80000100800 */
.L_x_290:
[----:B------:R0:W-:Y:S01]  /*e7e0*/  STL [R1+0x84], R34 ;  /* 0x0000842201007387 */ /* 0x0001e20000100800 */
[----:B------:R-:W-:-:S13]  /*e7f0*/  LOP3.LUT P0, RZ, R0, 0xff, RZ, 0xc0, !PT ;  /* 0x000000ff00ff7812 */ /* 0x000fda000780c0ff */
[----:B0-----:R-:W-:Y:S05]  /*e800*/  @P0 BRA `(.L_x_293) ;  /* 0xffffff2800140947 */ /* 0x001fea000383ffff */
[----:B------:R-:W-:Y:S05]  /*e810*/  EXIT ;  /* 0x000000000000794d */ /* 0x000fea0003800000 */
.L_x_3:
[----:B------:R-:W2:Y:S01]  /*e820*/  LDL R16, [R1+0x7c] ;  /* 0x00007c0001107983 */ /* 0x000ea20000100800 */
[----:B------:R-:W-:-:S03]  /*e830*/  ULDC.64 UR4, c[0x0][0x650] ;  /* 0x0001940000047ab9 */ /* 0x000fc60000000a00 */
[----:B------:R-:W3:Y:S01]  /*e840*/  LDL R17, [R1+0x78] ;  /* 0x0000780001117983 */ /* 0x000ee20000100800 */
[----:B------:R-:W-:Y:S01]  /*e850*/  PRMT R4, RZ, 0x7610, R4 ;  /* 0x00007610ff047816 */ /* 0x000fe20000000004 */
[----:B------:R-:W-:Y:S02]  /*e860*/  IMAD.MOV.U32 R5, RZ, RZ, -0x1 ;  /* 0xffffffffff057424 */ /* 0x000fe400078e00ff */
[----:B------:R-:W-:Y:S02]  /*e870*/  IMAD.MOV.U32 R6, RZ, RZ, -0x1 ;  /* 0xffffffffff067424 */ /* 0x000fe400078e00ff */
[----:B------:R-:W-:Y:S01]  /*e880*/  IMAD.MOV.U32 R11, RZ, RZ, -0x1 ;  /* 0xffffffffff0b7424 */ /* 0x000fe200078e00ff */
[----:B--2---:R-:W-:-:S04]  /*e890*/  ISETP.GE.U32.AND P0, PT, R16, UR4, PT ;  /* 0x0000000410007c0c */ /* 0x004fc8000bf06070 */
[----:B---3--:R-:W-:-:S13]  /*e8a0*/  ISETP.GE.U32.AND.EX P0, PT, R17, UR5, PT, P0 ;  /* 0x0000000511007c0c */ /* 0x008fda000bf06100 */
[----:B------:R-:W-:Y:S05]  /*e8b0*/  @P0 BRA `(.L_x_294) ;  /* 0x00000004005c0947 */ /* 0x000fea0003800000 */
        /* <DEDUP_REMOVED lines=18> */
.L_x_295:
[-CC-:B------:R-:W-:Y:S01]  /*e9e0*/  SHF.R.U64 R11, R8, R12.reuse, R9.reuse ;  /* 0x0000000c080b7219 */ /* 0x180fe20000001209 */
[----:B------:R-:W0:Y:S01]  /*e9f0*/  LDC.64 R20, c[0x0][0x640] ;  /* 0x00019000ff147b82 */ /* 0x000e220000000a00 */
[----:B------:R-:W-:Y:S01]  /*ea00*/  SHF.R.U32.HI R3, RZ, R12, R9 ;  /* 0x0000000cff037219 */ /* 0x000fe20000011609 */
[----:B------:R-:W-:Y:S01]  /*ea10*/  ULDC UR4, c[0x0][0x150] ;  /* 0x0000540000047ab9 */ /* 0x000fe20000000800 */
[----:B------:R-:W-:Y:S01]  /*ea20*/  IADD3 R7, P0, RZ, -R11, RZ ;  /* 0x8000000bff077210 */ /* 0x000fe20007f1e0ff */
[----:B------:R-:W-:Y:S01]  /*ea30*/  IMAD.MOV.U32 R4, RZ, RZ, R16 ;  /* 0x000000ffff047224 */ /* 0x000fe200078e0010 */
[----:B------:R-:W-:Y:S01]  /*ea40*/  I2FP.F32.U32 R6, R2 ;  /* 0x0000000200067245 */ /* 0x000fe20000201000 */
[----:B------:R-:W-:Y:S02]  /*ea50*/  IMAD.MOV.U32 R5, RZ, RZ, R17 ;  /* 0x000000ffff057224 */ /* 0x000fe400078e0011 */
[----:B------:R-:W1:Y:S01]  /*ea60*/  LDC R10, c[0x0][0x618] ;  /* 0x00018600ff0a7b82 */ /* 0x000e620000000800 */
[----:B------:R-:W-:-:S02]  /*ea70*/  IMAD.X R3, RZ, RZ, ~R3, P0 ;  /* 0x000000ffff037224 */ /* 0x000fc400000e0e03 */
[----:B------:R-:W-:Y:S01]  /*ea80*/  FMUL R9, R6, UR4 ;  /* 0x0000000406097c20 */ /* 0x000fe20008400000 */
[----:B------:R-:W-:Y:S01]  /*ea90*/  IMAD.WIDE.U32 R4, R7, R14, R4 ;  /* 0x0000000e07047225 */ /* 0x000fe200078e0004 */
[----:B------:R-:W-:-:S03]  /*eaa0*/  ULDC UR4, c[0x0][0x154] ;  /* 0x0000550000047ab9 */ /* 0x000fc60000000800 */
[----:B------:R-:W-:Y:S01]  /*eab0*/  IMAD R6, R3, R14, RZ ;  /* 0x0000000e03067224 */ /* 0x000fe200078e02ff */
[----:B------:R-:W2:Y:S01]  /*eac0*/  LDC R13, c[0x0][0x144] ;  /* 0x00005100ff0d7b82 */ /* 0x000ea20000000800 */
[----:B------:R-:W3:Y:S02]  /*ead0*/  F2I.U32.TRUNC.NTZ R9, R9 ;  /* 0x0000000900097305 */ /* 0x000ee4000020f000 */
[----:B------:R-:W-:Y:S02]  /*eae0*/  IMAD R3, R7, R15, R6 ;  /* 0x0000000f07037224 */ /* 0x000fe400078e0206 */
[----:B------:R-:W-:Y:S02]  /*eaf0*/  IMAD.MOV.U32 R6, RZ, RZ, -0x1 ;  /* 0xffffffffff067424 */ /* 0x000fe400078e00ff */
[----:B------:R-:W-:Y:S01]  /*eb00*/  IMAD.IADD R3, R5, 0x1, R3 ;  /* 0x0000000105037824 */ /* 0x000fe200078e0203 */
[----:B------:R-:W4:Y:S01]  /*eb10*/  LDC R12, c[0x0][0x608] ;  /* 0x00018200ff0c7b82 */ /* 0x000f220000000800 */
[----:B------:R-:W-:-:S02]  /*eb20*/  I2FP.F32.U32 R5, R0 ;  /* 0x0000000000057245 */ /* 0x000fc40000201000 */
[----:B0-----:R-:W-:-:S03]  /*eb30*/  ISETP.NE.U32.AND P0, PT, R20, RZ, PT ;  /* 0x000000ff1400720c */ /* 0x001fc60003f05070 */
[----:B------:R-:W-:Y:S01]  /*eb40*/  FMUL R5, R5, UR4 ;  /* 0x0000000405057c20 */ /* 0x000fe20008400000 */
[----:B------:R-:W-:Y:S01]  /*eb50*/  ISETP.NE.AND.EX P0, PT, R21, RZ, PT, P0 ;  /* 0x000000ff1500720c */ /* 0x000fe20003f05300 */
[----:B------:R-:W0:Y:S01]  /*eb60*/  LDC R7, c[0x0][0x658] ;  /* 0x00019600ff077b82 */ /* 0x000e220000000800 */
[-C--:B-1----:R-:W-:Y:S01]  /*eb70*/  SHF.R.U64 R8, R4, R10.reuse, R3 ;  /* 0x0000000a04087219 */ /* 0x082fe20000001203 */
[----:B---3--:R-:W-:Y:S01]  /*eb80*/  IMAD.MOV R4, RZ, RZ, -R9 ;  /* 0x000000ffff047224 */ /* 0x008fe200078e0a09 */
[----:B------:R-:W-:Y:S02]  /*eb90*/  SHF.R.U32.HI R3, RZ, R10, R3 ;  /* 0x0000000aff037219 */ /* 0x000fe40000011603 */
[----:B------:R1:W3:Y:S03]  /*eba0*/  F2I.U32.TRUNC.NTZ R10, R5 ;  /* 0x00000005000a7305 */ /* 0x0002e6000020f000 */
[----:B------:R-:W1:Y:S01]  /*ebb0*/  LDC R17, c[0x0][0x148] ;  /* 0x00005200ff117b82 */ /* 0x000e620000000800 */
[----:B--2---:R-:W-:-:S02]  /*ebc0*/  IMAD R19, R13, R4, R2 ;  /* 0x000000040d137224 */ /* 0x004fc400078e0202 */
[----:B------:R-:W-:-:S05]  /*ebd0*/  IMAD.MOV.U32 R4, RZ, RZ, 0x1 ;  /* 0x00000001ff047424 */ /* 0x000fca00078e00ff */
[----:B------:R-:W2:Y:S01]  /*ebe0*/  LDC R14, c[0x0][0x600] ;  /* 0x00018000ff0e7b82 */ /* 0x000ea20000000800 */
[-CC-:B----4-:R-:W-:Y:S02]  /*ebf0*/  SHF.R.U64 R13, R8, R12.reuse, R3.reuse ;  /* 0x0000000c080d7219 */ /* 0x190fe40000001203 */
[----:B------:R-:W-:-:S05]  /*ec00*/  SHF.R.U32.HI R2, RZ, R12, R3 ;  /* 0x0000000cff027219 */ /* 0x000fca0000011603 */
[----:B------:R-:W4:Y:S01]  /*ec10*/  LDC R16, c[0x0][0x648] ;  /* 0x00019200ff107b82 */ /* 0x000f220000000800 */
[-CC-:B0-----:R-:W-:Y:S02]  /*ec20*/  SHF.R.U64 R15, R13, R7.reuse, R2.reuse ;  /* 0x000000070d0f7219 */ /* 0x181fe40000001202 */
[-C--:B------:R-:W-:Y:S02]  /*ec30*/  SHF.L.U32 R6, R6, R7.reuse, RZ ;  /* 0x0000000706067219 */ /* 0x080fe400000006ff */
[-C--:B------:R-:W-:Y:S01]  /*ec40*/  SHF.R.U32.HI R3, RZ, R7.reuse, R2 ;  /* 0x00000007ff037219 */ /* 0x080fe20000011602 */
[----:B------:R-:W-:Y:S01]  /*ec50*/  IMAD.MOV.U32 R2, RZ, RZ, R15 ;  /* 0x000000ffff027224 */ /* 0x000fe200078e000f */
[----:B------:R-:W-:Y:S01]  /*ec60*/  SHF.L.U32 R12, R4, R7, RZ ;  /* 0x00000007040c7219 */ /* 0x000fe200000006ff */
[----:B------:R-:W0:Y:S01]  /*ec70*/  LDC R18, c[0x0][0x638] ;  /* 0x00018e00ff127b82 */ /* 0x000e220000000800 */
[----:B------:R-:W-:-:S07]  /*ec80*/  LOP3.LUT R22, RZ, R6, RZ, 0x33, !PT ;  /* 0x00000006ff167212 */ /* 0x000fce00078e33ff */
        /* <DEDUP_REMOVED lines=12> */
.L_x_296:
[----:B----4-:R-:W-:Y:S01]  /*ed50*/  SHF.R.U64 R3, R2, R16, R3 ;  /* 0x0000001002037219 */ /* 0x010fe20000001203 */
[----:B--2---:R-:W-:Y:S01]  /*ed60*/  VIADD R5, R14, 0xffffffff ;  /* 0xffffffff0e057836 */ /* 0x004fe20000000000 */
[----:B------:R-:W-:Y:S01]  /*ed70*/  LOP3.LUT R2, R13, R22, RZ, 0xc0, !PT ;  /* 0x000000160d027212 */ /* 0x000fe200078ec0ff */
[----:B------:R-:W-:Y:S02]  /*ed80*/  IMAD.MOV R10, RZ, RZ, -R10 ;  /* 0x000000ffff0a7224 */ /* 0x000fe400078e0a0a */
[----:B------:R-:W-:Y:S02]  /*ed90*/  IMAD.MOV R4, RZ, RZ, -R3 ;  /* 0x000000ffff047224 */ /* 0x000fe400078e0a03 */
[----:B------:R-:W-:Y:S01]  /*eda0*/  IMAD R2, R12, R3, R2 ;  /* 0x000000030c027224 */ /* 0x000fe200078e0202 */
[----:B------:R-:W-:Y:S01]  /*edb0*/  LOP3.LUT R3, R8, R5, RZ, 0xc0, !PT ;  /* 0x0000000508037212 */ /* 0x000fe200078ec0ff */
[----:B------:R-:W-:Y:S02]  /*edc0*/  @P2 IMAD R19, R17, R10, R0 ;  /* 0x0000000a11132224 */ /* 0x000fe400078e0200 */
[----:B0-----:R-:W-:-:S02]  /*edd0*/  IMAD R0, R4, R18, R15 ;  /* 0x0000001204007224 */ /* 0x001fc400078e020f */
[----:B------:R-:W-:Y:S02]  /*ede0*/  IMAD R5, R2, R23, R19 ;  /* 0x0000001702057224 */ /* 0x000fe400078e0213 */
[----:B------:R-:W-:Y:S02]  /*edf0*/  IMAD R0, R0, R14, R3 ;  /* 0x0000000e00007224 */ /* 0x000fe400078e0203 */
[----:B------:R-:W-:-:S03]  /*ee00*/  IMAD.MOV.U32 R4, RZ, RZ, 0x1 ;  /* 0x00000001ff047424 */ /* 0x000fc600078e00ff */
[----:B------:R-:W-:Y:S02]  /*ee10*/  SEL R6, R0, R5, !P2 ;  /* 0x0000000500067207 */ /* 0x000fe40005000000 */
[----:B------:R-:W-:-:S07]  /*ee20*/  SEL R5, R5, R0, !P2 ;  /* 0x0000000005057207 */ /* 0x000fce0005000000 */
.L_x_294:
[----:B------:R-:W-:-:S08]  /*ee30*/  NOP ;  /* 0x0000000000007918 */ /* 0x000fd00000000000 */
[----:B------:R-:W0:-:S00]  /*ee40*/  USETMAXREG.DEALLOC.CTAPOOL 0x28 ;  /* 0x00000028000079c8 */ /* 0x000e0000080e0500 */
[----:B------:R-:W-:-:S13]  /*ee50*/  ISETP.NE.AND P0, PT, RZ, UR8, PT ;  /* 0x00000008ff007c0c */ /* 0x000fda000bf05270 */
[----:B------:R-:W-:Y:S05]  /*ee60*/  @P0 EXIT ;  /* 0x000000000000094d */ /* 0x000fea0003800000 */
[----:B0-----:R-:W-:Y:S01]  /*ee70*/  LOP3.LUT P0, RZ, R4, 0xff, RZ, 0xc0, !PT ;  /* 0x000000ff04ff7812 */ /* 0x001fe2000780c0ff */
[----:B------:R-:W-:Y:S02]  /*ee80*/  IMAD.MOV.U32 R0, RZ, RZ, 0x1 ;  /* 0x00000001ff007424 */ /* 0x000fe400078e00ff */
[----:B------:R-:W-:-:S10]  /*ee90*/  IMAD.MOV.U32 R8, RZ, RZ, RZ ;  /* 0x000000ffff087224 */ /* 0x000fd400078e00ff */
[----:B------:R-:W-:Y:S05]  /*eea0*/  @!P0 BRA `(.L_x_297) ;  /* 0x0000000c00508947 */ /* 0x000fea0003800000 */
[----:B------:R-:W0:Y:S01]  /*eeb0*/  S2R R2, SR_TID.X ;  /* 0x0000000000027919 */ /* 0x000e220000002100 */
[----:B------:R-:W-:Y:S01]  /*eec0*/  ULDC UR4, c[0x0][0x28c] ;  /* 0x0000a30000047ab9 */ /* 0x000fe20000000800 */
[----:B------:R-:W-:Y:S01]  /*eed0*/  ULDC UR6, c[0x0][0x658] ;  /* 0x0001960000067ab9 */ /* 0x000fe20000000800 */
[----:B------:R-:W-:Y:S01]  /*eee0*/  UIADD3 UR10, UR4, 0x1f, URZ ;  /* 0x0000001f040a7890 */ /* 0x000fe2000fffe03f */
[----:B------:R-:W-:Y:S01]  /*eef0*/  BSSY B0, `(.L_x_297) ;  /* 0x00000cf000007945 */ /* 0x000fe20003800000 */
[----:B------:R-:W-:Y:S01]  /*ef00*/  UMOV UR7, 0xffffffff ;  /* 0xffffffff00077882 */ /* 0x000fe20000000000 */
[----:B------:R-:W-:Y:S01]  /*ef10*/  ULDC UR5, c[0x0][0x600] ;  /* 0x0001800000057ab9 */ /* 0x000fe20000000800 */
[----:B------:R-:W-:Y:S01]  /*ef20*/  UMOV UR9, 0x1 ;  /* 0x0000000100097882 */ /* 0x000fe20000000000 */
[----:B------:R-:W-:Y:S01]  /*ef30*/  USHF.L.U32 UR7, UR7, UR6, URZ ;  /* 0x0000000607077299 */ /* 0x000fe2000800063f */
[----:B------:R-:W-:Y:S01]  /*ef40*/  IMAD.MOV.U32 R9, RZ, RZ, 0x1 ;  /* 0x00000001ff097424 */ /* 0x000fe200078e00ff */
[----:B------:R-:W-:Y:S01]  /*ef50*/  UIADD3 UR4, UR5, -0x1, URZ ;  /* 0xffffffff05047890 */ /* 0x000fe2000fffe03f */
[----:B------:R-:W-:Y:S01]  /*ef60*/  IMAD.MOV.U32 R0, RZ, RZ, 0x1 ;  /* 0x00000001ff007424 */ /* 0x000fe200078e00ff */
[----:B------:R-:W-:Y:S01]  /*ef70*/  USHF.R.S32.HI UR11, URZ, 0x1f, UR10 ;  /* 0x0000001f3f0b7899 */ /* 0x000fe2000801140a */
[----:B------:R-:W-:Y:S01]  /*ef80*/  IMAD.MOV.U32 R8, RZ, RZ, RZ ;  /* 0x000000ffff087224 */ /* 0x000fe200078e00ff */
[----:B------:R-:W-:Y:S01]  /*ef90*/  ULDC UR8, c[0x0][0xc] ;  /* 0x0000030000087ab9 */ /* 0x000fe20000000800 */
[----:B------:R-:W-:-:S02]  /*efa0*/  USHF.L.U32 UR5, UR9, UR6, URZ ;  /* 0x0000000609057299 */ /* 0x000fc4000800063f */
[----:B------:R-:W-:Y:S01]  /*efb0*/  ULEA.HI UR11, UR11, UR10, URZ, 0x5 ;  /* 0x0000000a0b0b7291 */ /* 0x000fe2000f8f283f */
[----:B------:R-:W-:Y:S01]  /*efc0*/  ULDC UR9, c[0x0][0x10] ;  /* 0x0000040000097ab9 */ /* 0x000fe20000000800 */
[----:B------:R-:W-:Y:S02]  /*efd0*/  ULOP3.LUT UR6, URZ, UR7, URZ, 0x33, !UPT ;  /* 0x000000073f067292 */ /* 0x000fe4000f8e333f */
[----:B------:R-:W-:Y:S01]  /*efe0*/  UIMAD.WIDE.U32 UR8, UR8, UR9, URZ ;  /* 0x00000009080872a5 */ /* 0x000fe2000f8e003f */
[----:B------:R-:W-:Y:S01]  /*eff0*/  ULDC UR7, c[0x0][0x14] ;  /* 0x0000050000077ab9 */ /* 0x000fe20000000800 */
[----:B------:R-:W-:Y:S02]  /*f000*/  USHF.R.S32.HI UR20, URZ, 0x5, UR11 ;  /* 0x000000053f147899 */ /* 0x000fe4000801140b */
[----:B------:R-:W-:Y:S02]  /*f010*/  UIMAD.WIDE.U32 UR22, UR8, UR7, URZ ;  /* 0x00000007081672a5 */ /* 0x000fe4000f8e003f */
[----:B------:R-:W-:-:S02]  /*f020*/  UIMAD UR18, UR9, UR7, URZ ;  /* 0x00000007091272a4 */ /* 0x000fc4000f8e023f */
[----:B------:R-:W-:Y:S01]  /*f030*/  ULOP3.LUT UR26, UR13, 0x2, URZ, 0xfc, !UPT ;  /* 0x000000020d1a7892 */ /* 0x000fe2000f8efc3f */
[C---:B0-----:R-:W-:Y:S01]  /*f040*/  LOP3.LUT P3, RZ, R2.reuse, 0x7f, RZ, 0xc0, !PT ;  /* 0x0000007f02ff7812 */ /* 0x041fe2000786c0ff */
[----:B------:R-:W-:Y:S01]  /*f050*/  UIADD3 UR18, UR23, UR18, URZ ;  /* 0x0000001217127290 */ /* 0x000fe2000fffe03f */
[----:B------:R-:W-:Y:S01]  /*f060*/  LOP3.LUT P0, RZ, R2, 0x1f, RZ, 0xc0, !PT ;  /* 0x0000001f02ff7812 */ /* 0x000fe2000780c0ff */
[----:B------:R-:W-:Y:S01]  /*f070*/  UIADD3 UR27, UR20, 0x1, URZ ;  /* 0x00000001141b7890 */ /* 0x000fe2000fffe03f */
[----:B------:R-:W-:Y:S02]  /*f080*/  ULDC.64 UR24, c[0x0][0x198] ;  /* 0x0000660000187ab9 */ /* 0x000fe40000000a00 */
[----:B------:R-:W-:-:S13]  /*f090*/  PLOP3.LUT P0, PT, P0, P3, PT, 0x8a, 0x0 ;  /* 0x000000000000781c */ /* 0x000fda0000707172 */
.L_x_309:
[----:B------:R-:W-:-:S03]  /*f0a0*/  UMOV UR7, 0xffffffff ;  /* 0xffffffff00077882 */ /* 0x000fc60000000000 */
[----:B------:R-:W-:Y:S05]  /*f0b0*/  BRA.DIV UR7, `(.L_x_298) ;  /* 0x0000001207107947 */ /* 0x000fea000b800000 */
[----:B------:R-:W-:-:S13]  /*f0c0*/  ELECT P1, URZ, PT ;  /* 0x00000000003f782f */ /* 0x000fda0003820000 */
.L_x_322:
[----:B------:R-:W0:Y:S01]  /*f0d0*/  LDC R2, c[0x0][0x28c] ;  /* 0x0000a300ff027b82 */ /* 0x000e220000000800 */
[----:B------:R-:W-:Y:S01]  /*f0e0*/  BSSY B1, `(.L_x_299) ;  /* 0x0000038000017945 */ /* 0x000fe20003800000 */
[----:B0-----:R-:W-:-:S13]  /*f0f0*/  ISETP.LT.OR P1, PT, R2, 0x1, !P1 ;  /* 0x000000010200780c */ /* 0x001fda0004f21670 */
[----:B------:R-:W-:Y:S05]  /*f100*/  @P1 BRA `(.L_x_300) ;  /* 0x0000000000d41947 */ /* 0x000fea0003800000 */
[----:B------:R-:W-:Y:S02]  /*f110*/  IMAD.SHL.U32 R6, R6, 0x100, RZ ;  /* 0x0000010006067824 */ /* 0x000fe400078e00ff */
[----:B------:R-:W-:Y:S02]  /*f120*/  IMAD.SHL.U32 R7, R5, 0x80, RZ ;  /* 0x0000008005077824 */ /* 0x000fe400078e00ff */
[----:B------:R-:W-:Y:S02]  /*f130*/  IMAD.MOV.U32 R12, RZ, RZ, RZ ;  /* 0x000000ffff0c7224 */ /* 0x000fe400078e00ff */
[----:B------:R-:W-:Y:S02]  /*f140*/  IMAD.U32 R14, RZ, RZ, UR27 ;  /* 0x0000001bff0e7e24 */ /* 0x000fe4000f8e00ff */
[----:B------:R-:W-:Y:S02]  /*f150*/  IMAD.MOV.U32 R2, RZ, RZ, R0 ;  /* 0x000000ffff027224 */ /* 0x000fe400078e0000 */
[----:B------:R-:W-:-:S07]  /*f160*/  IMAD.MOV.U32 R3, RZ, RZ, R8 ;  /* 0x000000ffff037224 */ /* 0x000fce00078e0008 */
.L_x_304:
[----:B------:R-:W0:Y:S01]  /*f170*/  S2R R5, SR_CgaCtaId ;  /* 0x0000000000057919 */ /* 0x000e220000008800 */
[----:B------:R-:W-:-:S04]  /*f180*/  MOV R4, 0x400 ;  /* 0x0000040000047802 */ /* 0x000fc80000000f00 */
[----:B0-----:R-:W-:Y:S02]  /*f190*/  LEA R10, R5, R4, 0x18 ;  /* 0x00000004050a7211 */ /* 0x001fe400078ec0ff */
[----:B------:R-:W-:Y:S01]  /*f1a0*/  SHF.L.U32 R4, R2, 0x1f, RZ ;  /* 0x0000001f02047819 */ /* 0x000fe200000006ff */
[----:B------:R-:W0:Y:S02]  /*f1b0*/  @!P3 LDC R5, c[0x0][0x500] ;  /* 0x00014000ff05bb82 */ /* 0x000e240000000800 */
[----:B------:R-:W-:-:S04]  /*f1c0*/  IMAD R13, R3, 0x8, R10 ;  /* 0x00000008030d7824 */ /* 0x000fc800078e020a */
[----:B------:R-:W1:Y:S02]  /*f1d0*/  SYNCS.PHASECHK.TRANS64.TRYWAIT P1, [R13+URZ+0x30], R4 ;  /* 0x000030040d0075a7 */ /* 0x000e64000802017f */
[----:B-1----:R-:W-:Y:S05]  /*f1e0*/  @!P1 BRA `(.L_x_301) ;  /* 0x0000000c00e49947 */ /* 0x002fea0003800000 */
.L_x_323:
[----:B------:R-:W-:Y:S01]  /*f1f0*/  UPRMT UR7, UR26, 0x9910, URZ ;  /* 0x000099101a077896 */ /* 0x000fe2000800003f */
[----:B0-----:R0:W-:Y:S03]  /*f200*/  @!P3 SYNCS.ARRIVE.TRANS64 RZ, [R13+URZ], R5 ;  /* 0x000000050dffb9a7 */ /* 0x0011e6000800003f */
[----:B------:R-:W-:-:S06]  /*f210*/  UISETP.NE.AND UP0, UPT, UR7, 0x2, UPT ;  /* 0x000000020700788c */ /* 0x000fcc000bf05270 */
[----:B------:R-:W-:-:S13]  /*f220*/  PLOP3.LUT P1, PT, PT, PT, UP0, 0x80, 0x0 ;  /* 0x000000000000781c */ /* 0x000fda0003f2f008 */
[----:B0-----:R-:W-:Y:S05]  /*f230*/  @P1 BRA `(.L_x_302) ;  /* 0x0000000000041947 */ /* 0x001fea0003800000 */
[----:B------:R-:W-:Y:S01]  /*f240*/  BPT.TRAP 0x1 ;  /* 0x000000040000795c */ /* 0x000fe20000300000 */
.L_x_302:
[----:B------:R-:W-:Y:S05]  /*f250*/  @P0 BRA `(.L_x_303) ;  /* 0x0000000000040947 */ /* 0x000fea0003800000 */
[----:B------:R-:W-:Y:S01]  /*f260*/  BPT.TRAP 0x1 ;  /* 0x000000040000795c */ /* 0x000fe20000300000 */
.L_x_303:
[--C-:B-1----:R-:W-:Y:S01]  /*f270*/  IMAD R4, R3, 0x1000, R10.reuse ;  /* 0x0000100003047824 */ /* 0x102fe200078e020a */
[----:B------:R-:W-:Y:S01]  /*f280*/  R2UR UR9, R13 ;  /* 0x000000000d0972ca */ /* 0x000fe200000e0000 */
[----:B------:R-:W-:Y:S01]  /*f290*/  IMAD R10, R3, 0x2000, R10 ;  /* 0x00002000030a7824 */ /* 0x000fe200078e020a */
[----:B------:R-:W-:Y:S01]  /*f2a0*/  UIADD3 UR14, UP0, UR24, 0xf0, URZ ;  /* 0x000000f0180e7890 */ /* 0x000fe2000ff1e03f */
[----:B------:R-:W-:Y:S01]  /*f2b0*/  VIADD R14, R14, 0xffffffff ;  /* 0xffffffff0e0e7836 */ /* 0x000fe20000000000 */
[----:B------:R-:W-:Y:S01]  /*f2c0*/  R2UR UR7, R4 ;  /* 0x00000000040772ca */ /* 0x000fe200000e0000 */
[----:B------:R-:W-:Y:S01]  /*f2d0*/  UIADD3 UR28, UP1, UR24, 0x1f0, URZ ;  /* 0x000001f0181c7890 */ /* 0x000fe2000ff3e03f */
[----:B------:R-:W-:Y:S01]  /*f2e0*/  R2UR UR8, R10 ;  /* 0x000000000a0872ca */ /* 0x000fe200000e0000 */
[----:B------:R-:W-:Y:S01]  /*f2f0*/  UIADD3.X UR15, URZ, UR25, URZ, UP0, !UPT ;  /* 0x000000193f0f7290 */ /* 0x000fe200087fe43f */
[----:B------:R-:W-:Y:S01]  /*f300*/  R2UR UR11, R7 ;  /* 0x00000000070b72ca */ /* 0x000fe200000e0000 */
[----:B------:R-:W-:Y:S01]  /*f310*/  VIADD R3, R3, 0x1 ;  /* 0x0000000103037836 */ /* 0x000fe20000000000 */
[----:B------:R-:W-:Y:S01]  /*f320*/  R2UR UR10, R12 ;  /* 0x000000000c0a72ca */ /* 0x000fe200000e0000 */
[----:B------:R-:W-:Y:S01]  /*f330*/  UIADD3.X UR29, URZ, UR25, URZ, UP1, !UPT ;  /* 0x000000193f1d7290 */ /* 0x000fe20008ffe43f */
[----:B------:R-:W-:Y:S01]  /*f340*/  R2UR UR12, R11 ;  /* 0x000000000b0c72ca */ /* 0x000fe200000e0000 */
[----:B------:R-:W-:Y:S01]  /*f350*/  UMOV UR16, 0x0 ;  /* 0x0000000000107882 */ /* 0x000fe20000000000 */
[----:B------:R-:W-:Y:S01]  /*f360*/  R2UR UR21, R6 ;  /* 0x00000000061572ca */ /* 0x000fe200000e0000 */
[----:B------:R-:W-:Y:S01]  /*f370*/  UMOV UR17, 0x10000000 ;  /* 0x1000000000117882 */ /* 0x000fe20000000000 */
[----:B------:R-:W-:Y:S01]  /*f380*/  ISETP.GT.AND P4, PT, R14, 0x1, PT ;  /* 0x000000010e00780c */ /* 0x000fe20003f84270 */
[----:B------:R-:W-:Y:S01]  /*f390*/  UIADD3 UR7, UR7, 0x180, URZ ;  /* 0x0000018007077890 */ /* 0x000fe2000fffe03f */
[----:B------:R-:W-:Y:S01]  /*f3a0*/  ISETP.NE.AND P1, PT, R3, 0x6, PT ;  /* 0x000000060300780c */ /* 0x000fe20003f25270 */
[----:B------:R-:W-:Y:S01]  /*f3b0*/  UIADD3 UR19, UR8, 0x6180, URZ ;  /* 0x0000618008137890 */ /* 0x000fe2000fffe03f */
[----:B------:R-:W-:-:S02]  /*f3c0*/  VIADD R12, R12, 0x20 ;  /* 0x000000200c0c7836 */ /* 0x000fc40000000000 */
[----:B------:R-:W-:Y:S02]  /*f3d0*/  SEL R5, RZ, 0x1, P1 ;  /* 0x00000001ff057807 */ /* 0x000fe40000800000 */
[----:B------:R-:W-:Y:S01]  /*f3e0*/  UMOV UR8, UR7 ;  /* 0x0000000700087c82 */ /* 0x000fe20008000000 */
[----:B------:R-:W-:Y:S01]  /*f3f0*/  SEL R3, R3, RZ, P1 ;  /* 0x000000ff03037207 */ /* 0x000fe20000800000 */
[----:B------:R0:W-:Y:S01]  /*f400*/  UTMALDG.3D [UR8], [UR14], desc[UR16] ;  /* 0x000010080e0075b4 */ /* 0x0001e20008011000 */
[----:B------:R-:W-:Y:S01]  /*f410*/  LOP3.LUT R2, R2, R5, RZ, 0x3c, !PT ;  /* 0x0000000502027212 */ /* 0x000fe200078e3cff */
[----:B0-----:R-:W-:Y:S01]  /*f420*/  UMOV UR8, UR19 ;  /* 0x0000001300087c82 */ /* 0x001fe20008000000 */
[----:B------:R-:W-:Y:S02]  /*f430*/  UMOV UR11, UR21 ;  /* 0x00000015000b7c82 */ /* 0x000fe40008000000 */
[----:B------:R0:W-:Y:S02]  /*f440*/  UTMALDG.3D [UR8], [UR28], desc[UR16] ;  /* 0x000010081c0075b4 */ /* 0x0001e40008011000 */
[----:B0-----:R-:W-:Y:S05]  /*f450*/  @P4 BRA `(.L_x_304) ;  /* 0xfffffffc00444947 */ /* 0x001fea000383ffff */
.L_x_300:
[----:B------:R-:W-:Y:S05]  /*f460*/  BSYNC B1 ;  /* 0x0000000000017941 */ /* 0x000fea0003800000 */
.L_x_299:
[----:B------:R-:W2:Y:S01]  /*f470*/  LDL.LU R15, [R1+0x78] ;  /* 0x00007800010f7983 */ /* 0x000ea20000300800 */
[----:B------:R-:W-:Y:S01]  /*f480*/  LOP3.LUT P5, RZ, R9, 0xff, RZ, 0xc0, !PT ;  /* 0x000000ff09ff7812 */ /* 0x000fe200078ac0ff */
[----:B------:R-:W-:Y:S01]  /*f490*/  VIADD R8, R8, UR20 ;  /* 0x0000001408087c36 */ /* 0x000fe20008000000 */
[----:B------:R-:W-:Y:S01]  /*f4a0*/  ULDC.64 UR8, c[0x0][0x650] ;  /* 0x0001940000087ab9 */ /* 0x000fe20000000a00 */
[----:B------:R-:W3:Y:S01]  /*f4b0*/  LDL.LU R13, [R1+0x7c] ;  /* 0x00007c00010d7983 */ /* 0x000ee20000300800 */
[----:B------:R-:W-:Y:S01]  /*f4c0*/  IMAD.U32 R5, RZ, RZ, UR20 ;  /* 0x00000014ff057e24 */ /* 0x000fe2000f8e00ff */
[----:B------:R-:W-:Y:S01]  /*f4d0*/  UISETP.GE.U32.AND UP0, UPT, UR20, 0x6, UPT ;  /* 0x000000061400788c */ /* 0x000fe2000bf06070 */
[----:B------:R-:W-:Y:S01]  /*f4e0*/  ISETP.GT.U32.AND P1, PT, R8, 0x5, PT ;  /* 0x000000050800780c */ /* 0x000fe20003f24070 */
[----:B------:R-:W-:Y:S01]  /*f4f0*/  BSSY B1, `(.L_x_305) ;  /* 0x000006c000017945 */ /* 0x000fe20003800000 */
[----:B------:R-:W-:Y:S01]  /*f500*/  IMAD.MOV.U32 R6, RZ, RZ, -0x1 ;  /* 0xffffffffff067424 */ /* 0x000fe200078e00ff */
[----:B------:R-:W-:Y:S01]  /*f510*/  PRMT R9, RZ, 0x7610, R9 ;  /* 0x00007610ff097816 */ /* 0x000fe20000000009 */
[----:B------:R-:W-:Y:S01]  /*f520*/  IMAD.MOV.U32 R11, RZ, RZ, -0x1 ;  /* 0xffffffffff0b7424 */ /* 0x000fe200078e00ff */
[----:B------:R-:W-:-:S02]  /*f530*/  ISETP.LT.U32.AND P1, PT, R5, 0x6, P1 ;  /* 0x000000060500780c */ /* 0x000fc40000f21070 */
[----:B------:R-:W0:Y:S01]  /*f540*/  @P5 S2R R3, SR_CgaCtaId ;  /* 0x0000000000035919 */ /* 0x000e220000008800 */
[----:B------:R-:W-:Y:S02]  /*f550*/  @P5 MOV R2, 0x400 ;  /* 0x0000040000025802 */ /* 0x000fe40000000f00 */
[----:B------:R-:W-:Y:S02]  /*f560*/  PLOP3.LUT P4, PT, PT, PT, UP0, 0x80, 0x0 ;  /* 0x000000000000781c */ /* 0x000fe40003f8f008 */
[----:B0-----:R-:W-:Y:S01]  /*f570*/  @P5 LEA R4, R3, R2, 0x18 ;  /* 0x0000000203045211 */ /* 0x001fe200078ec0ff */
[----:B------:R-:W-:-:S03]  /*f580*/  IMAD.WIDE.U32 R2, R8, -0x55555555, RZ ;  /* 0xaaaaaaab08027825 */ /* 0x000fc600078e00ff */
[----:B------:R0:W-:Y:S02]  /*f590*/  @P5 SYNCS.ARRIVE.TRANS64.A1T0 RZ, [R4+URZ+0x78], RZ ;  /* 0x000078ff04ff59a7 */ /* 0x0001e4000810003f */
[----:B------:R-:W-:Y:S02]  /*f5a0*/  SHF.R.U32.HI R5, RZ, 0x2, R3 ;  /* 0x00000002ff057819 */ /* 0x000fe40000011603 */
[----:B------:R-:W-:Y:S02]  /*f5b0*/  SEL R3, RZ, 0x1, !P1 ;  /* 0x00000001ff037807 */ /* 0x000fe40004800000 */
[----:B------:R-:W-:Y:S01]  /*f5c0*/  PRMT R2, RZ, 0x7610, R2 ;  /* 0x00007610ff027816 */ /* 0x000fe20000000002 */
[----:B------:R-:W-:Y:S01]  /*f5d0*/  IMAD R8, R5, -0x6, R8 ;  /* 0xfffffffa05087824 */ /* 0x000fe200078e0208 */
[----:B------:R-:W-:-:S04]  /*f5e0*/  LOP3.LUT R0, R0, R3, RZ, 0x3c, !PT ;  /* 0x0000000300007212 */ /* 0x000fc800078e3cff */
[----:B------:R-:W-:Y:S01]  /*f5f0*/  @P4 LOP3.LUT R0, R0, 0x1, R5, 0x78, !PT ;  /* 0x0000000100004812 */ /* 0x000fe200078e7805 */
[----:B------:R-:W-:Y:S01]  /*f600*/  IMAD.MOV.U32 R5, RZ, RZ, -0x1 ;  /* 0xffffffffff057424 */ /* 0x000fe200078e00ff */
[----:B---3--:R-:W-:-:S04]  /*f610*/  IADD3 R13, P5, R13, UR22, RZ ;  /* 0x000000160d0d7c10 */ /* 0x008fc8000ffbe0ff */
[----:B--2---:R-:W-:Y:S01]  /*f620*/  IADD3.X R15, R15, UR18, RZ, P5, !PT ;  /* 0x000000120f0f7c10 */ /* 0x004fe2000affe4ff */
[----:B------:R0:W-:Y:S01]  /*f630*/  STL [R1+0x7c], R13 ;  /* 0x00007c0d01007387 */ /* 0x0001e20000100800 */
[----:B------:R-:W-:-:S03]  /*f640*/  ISETP.GE.U32.AND P1, PT, R13, UR8, PT ;  /* 0x000000080d007c0c */ /* 0x000fc6000bf26070 */
[----:B------:R0:W-:Y:S01]  /*f650*/  STL [R1+0x78], R15 ;  /* 0x0000780f01007387 */ /* 0x0001e20000100800 */
[----:B------:R-:W-:-:S13]  /*f660*/  ISETP.GE.U32.AND.EX P1, PT, R15, UR9, PT, P1 ;  /* 0x000000090f007c0c */ /* 0x000fda000bf26110 */
[----:B0-----:R-:W-:Y:S05]  /*f670*/  @P1 BRA `(.L_x_306) ;  /* 0x00000004004c1947 */ /* 0x001fea0003800000 */
[----:B------:R-:W-:Y:S01]  /*f680*/  ULDC.64 UR8, c[0x0][0x628] ;  /* 0x00018a0000087ab9 */ /* 0x000fe20000000a00 */
[----:B------:R-:W0:Y:S01]  /*f690*/  S2R R12, SR_CTAID.X ;  /* 0x00000000000c7919 */ /* 0x000e220000002500 */
[----:B------:R-:W-:Y:S01]  /*f6a0*/  ISETP.NE.U32.AND P1, PT, RZ, UR8, PT ;  /* 0x00000008ff007c0c */ /* 0x000fe2000bf25070 */
[----:B------:R-:W-:Y:S01]  /*f6b0*/  ULDC UR10, c[0x0][0x630] ;  /* 0x00018c00000a7ab9 */ /* 0x000fe20000000800 */
[----:B------:R-:W-:Y:S01]  /*f6c0*/  IMAD.MOV.U32 R2, RZ, RZ, R13 ;  /* 0x000000ffff027224 */ /* 0x000fe200078e000d */
[----:B------:R-:W1:Y:S01]  /*f6d0*/  S2R R10, SR_CTAID.Y ;  /* 0x00000000000a7919 */ /* 0x000e620000002600 */
[----:B------:R-:W-:Y:S01]  /*f6e0*/  ISETP.NE.AND.EX P1, PT, RZ, UR9, PT, P1 ;  /* 0x00000009ff007c0c */ /* 0x000fe2000bf25310 */
[----:B------:R-:W-:-:S12]  /*f6f0*/  IMAD.MOV.U32 R3, RZ, RZ, R15 ;  /* 0x000000ffff037224 */ /* 0x000fd800078e000f */
[----:B------:R-:W-:Y:S05]  /*f700*/  @!P1 BRA `(.L_x_307) ;  /* 0x0000000000289947 */ /* 0x000fea0003800000 */
[----:B------:R-:W-:Y:S02]  /*f710*/  ULDC UR7, c[0x0][0x634] ;  /* 0x00018d0000077ab9 */ /* 0x000fe40000000800 */
[----:B------:R-:W-:-:S05]  /*f720*/  IADD3 R7, P1, R13, UR7, RZ ;  /* 0x000000070d077c10 */ /* 0x000fca000ff3e0ff */
[----:B------:R-:W-:-:S04]  /*f730*/  IMAD.X R11, RZ, RZ, R15, P1 ;  /* 0x000000ffff0b7224 */ /* 0x000fc800008e060f */
[----:B------:R-:W-:-:S04]  /*f740*/  IMAD.WIDE.U32 R4, R11, UR8, RZ ;  /* 0x000000080b047c25 */ /* 0x000fc8000f8e00ff */
[----:B------:R-:W-:-:S04]  /*f750*/  IMAD.WIDE.U32 R4, P1, R7, UR9, R4 ;  /* 0x0000000907047c25 */ /* 0x000fc8000f820004 */
[----:B------:R-:W-:-:S04]  /*f760*/  IMAD.WIDE.U32 R6, R7, UR8, RZ ;  /* 0x0000000807067c25 */ /* 0x000fc8000f8e00ff */
[----:B------:R-:W-:Y:S01]  /*f770*/  IMAD.X R3, RZ, RZ, RZ, P1 ;  /* 0x000000ffff037224 */ /* 0x000fe200008e06ff */
[----:B------:R-:W-:Y:S01]  /*f780*/  IADD3 RZ, P1, R7, R4, RZ ;  /* 0x0000000407ff7210 */ /* 0x000fe20007f3e0ff */
[----:B------:R-:W-:-:S04]  /*f790*/  IMAD.MOV.U32 R2, RZ, RZ, R5 ;  /* 0x000000ffff027224 */ /* 0x000fc800078e0005 */
[----:B------:R-:W-:-:S08]  /*f7a0*/  IMAD.WIDE.U32.X R2, R11, UR9, R2, P1 ;  /* 0x000000090b027c25 */ /* 0x000fd000088e0402 */
.L_x_307:
[--C-:B------:R-:W-:Y:S01]  /*f7b0*/  SHF.R.U64 R11, R2, UR10, R3.reuse ;  /* 0x0000000a020b7c19 */ /* 0x100fe20008001203 */
[----:B------:R-:W-:Y:S01]  /*f7c0*/  ULDC.64 UR8, c[0x0][0x620] ;  /* 0x0001880000087ab9 */ /* 0x000fe20000000a00 */
[----:B------:R-:W-:Y:S01]  /*f7d0*/  SHF.R.U32.HI R2, RZ, UR10, R3 ;  /* 0x0000000aff027c19 */ /* 0x000fe20008011603 */
[----:B------:R-:W-:Y:S01]  /*f7e0*/  IMAD.MOV.U32 R3, RZ, RZ, R15 ;  /* 0x000000ffff037224 */ /* 0x000fe200078e000f */
[----:B------:R-:W-:Y:S01]  /*f7f0*/  IADD3 R5, P1, RZ, -R11, RZ ;  /* 0x8000000bff057210 */ /* 0x000fe20007f3e0ff */
[----:B------:R-:W-:Y:S01]  /*f800*/  ULDC UR7, c[0x0][0x150] ;  /* 0x0000540000077ab9 */ /* 0x000fe20000000800 */
[----:B0-----:R-:W-:Y:S01]  /*f810*/  I2FP.F32.U32 R6, R12 ;  /* 0x0000000c00067245 */ /* 0x001fe20000201000 */
[----:B------:R-:W0:Y:S01]  /*f820*/  LDC R7, c[0x0][0x144] ;  /* 0x00005100ff077b82 */ /* 0x000e220000000800 */
[----:B------:R-:W-:Y:S01]  /*f830*/  ULDC.64 UR10, c[0x0][0x640] ;  /* 0x00019000000a7ab9 */ /* 0x000fe20000000a00 */
[----:B------:R-:W-:Y:S01]  /*f840*/  IMAD.X R2, RZ, RZ, ~R2, P1 ;  /* 0x000000ffff027224 */ /* 0x000fe200008e0e02 */
[----:B------:R-:W-:Y:S01]  /*f850*/  ISETP.NE.U32.AND P1, PT, RZ, UR10, PT ;  /* 0x0000000aff007c0c */ /* 0x000fe2000bf25070 */
[----:B------:R-:W-:Y:S01]  /*f860*/  FMUL R6, R6, UR7 ;  /* 0x0000000706067c20 */ /* 0x000fe20008400000 */
[----:B------:R-:W-:Y:S01]  /*f870*/  ULDC UR7, c[0x0][0x618] ;  /* 0x0001860000077ab9 */ /* 0x000fe20000000800 */
[----:B------:R-:W-:Y:S01]  /*f880*/  IMAD R4, R2, UR8, RZ ;  /* 0x0000000802047c24 */ /* 0x000fe2000f8e02ff */
[----:B------:R-:W-:Y:S01]  /*f890*/  ISETP.NE.AND.EX P1, PT, RZ, UR11, PT, P1 ;  /* 0x0000000bff007c0c */ /* 0x000fe2000bf25310 */
[----:B------:R-:W-:Y:S01]  /*f8a0*/  IMAD.MOV.U32 R2, RZ, RZ, R13 ;  /* 0x000000ffff027224 */ /* 0x000fe200078e000d */
[----:B------:R-:W2:Y:S01]  /*f8b0*/  LDC R15, c[0x0][0x148] ;  /* 0x00005200ff0f7b82 */ /* 0x000ea20000000800 */
[----:B------:R-:W3:Y:S02]  /*f8c0*/  F2I.U32.TRUNC.NTZ R6, R6 ;  /* 0x0000000600067305 */ /* 0x000ee4000020f000 */
[----:B------:R-:W-:Y:S01]  /*f8d0*/  IMAD.WIDE.U32 R2, R5, UR8, R2 ;  /* 0x0000000805027c25 */ /* 0x000fe2000f8e0002 */
[----:B------:R-:W-:-:S03]  /*f8e0*/  ULDC UR8, c[0x0][0x154] ;  /* 0x0000550000087ab9 */ /* 0x000fc60000000800 */
[----:B------:R-:W-:Y:S01]  /*f8f0*/  IMAD R5, R5, UR9, R4 ;  /* 0x0000000905057c24 */ /* 0x000fe2000f8e0204 */
[----:B------:R-:W-:-:S03]  /*f900*/  ULDC UR9, c[0x0][0x608] ;  /* 0x0001820000097ab9 */ /* 0x000fc60000000800 */
[----:B------:R-:W-:-:S05]  /*f910*/  IMAD.IADD R3, R3, 0x1, R5 ;  /* 0x0000000103037824 */ /* 0x000fca00078e0205 */
[----:B------:R-:W-:Y:S01]  /*f920*/  SHF.R.U64 R13, R2, UR7, R3 ;  /* 0x00000007020d7c19 */ /* 0x000fe20008001203 */
[----:B---3--:R-:W-:Y:S01]  /*f930*/  IMAD.MOV R6, RZ, RZ, -R6 ;  /* 0x000000ffff067224 */ /* 0x008fe200078e0a06 */
[----:B-1----:R-:W-:-:S03]  /*f940*/  I2FP.F32.U32 R2, R10 ;  /* 0x0000000a00027245 */ /* 0x002fc60000201000 */
[----:B0-----:R-:W-:Y:S02]  /*f950*/  IMAD R19, R7, R6, R12 ;  /* 0x0000000607137224 */ /* 0x001fe400078e020c */
[----:B------:R-:W-:Y:S01]  /*f960*/  FMUL R4, R2, UR8 ;  /* 0x0000000802047c20 */ /* 0x000fe20008400000 */
[----:B------:R-:W-:Y:S01]  /*f970*/  SHF.R.U32.HI R2, RZ, UR7, R3 ;  /* 0x00000007ff027c19 */ /* 0x000fe20008011603 */
[----:B------:R-:W-:Y:S02]  /*f980*/  ULDC UR7, c[0x0][0x658] ;  /* 0x0001960000077ab9 */ /* 0x000fe40000000800 */
[----:B------:R0:W1:Y:S01]  /*f990*/  F2I.U32.TRUNC.NTZ R18, R4 ;  /* 0x0000000400127305 */ /* 0x000062000020f000 */
[--C-:B------:R-:W-:Y:S02]  /*f9a0*/  SHF.R.U64 R16, R13, UR9, R2.reuse ;  /* 0x000000090d107c19 */ /* 0x100fe40008001202 */
[----:B------:R-:W-:-:S04]  /*f9b0*/  SHF.R.U32.HI R3, RZ, UR9, R2 ;  /* 0x00000009ff037c19 */ /* 0x000fc80008011602 */
[--C-:B------:R-:W-:Y:S02]  /*f9c0*/  SHF.R.U64 R14, R16, UR7, R3.reuse ;  /* 0x00000007100e7c19 */ /* 0x100fe40008001203 */
[----:B------:R-:W-:-:S03]  /*f9d0*/  SHF.R.U32.HI R3, RZ, UR7, R3 ;  /* 0x00000007ff037c19 */ /* 0x000fc60008011603 */
[----:B------:R-:W-:Y:S01]  /*f9e0*/  IMAD.MOV.U32 R2, RZ, RZ, R14 ;  /* 0x000000ffff027224 */ /* 0x000fe200078e000e */
[----:B0-2---:R-:W-:Y:S06]  /*f9f0*/  @!P1 BRA `(.L_x_308) ;  /* 0x0000000000289947 */ /* 0x005fec0003800000 */
        /* <DEDUP_REMOVED lines=10> */
.L_x_308:
[----:B------:R-:W-:Y:S01]  /*faa0*/  ULDC UR7, c[0x0][0x648] ;  /* 0x0001920000077ab9 */ /* 0x000fe20000000800 */
[----:B-1----:R-:W-:Y:S01]  /*fab0*/  IMAD.MOV R18, RZ, RZ, -R18 ;  /* 0x000000ffff127224 */ /* 0x002fe200078e0a12 */
[----:B------:R-:W-:Y:S01]  /*fac0*/  SHF.R.U64 R3, R2, UR7, R3 ;  /* 0x0000000702037c19 */ /* 0x000fe20008001203 */
[----:B------:R-:W-:Y:S01]  /*fad0*/  ULDC UR7, c[0x0][0x638] ;  /* 0x00018e0000077ab9 */ /* 0x000fe20000000800 */
[----:B------:R-:W-:Y:S01]  /*fae0*/  LOP3.LUT R2, R16, UR6, RZ, 0xc0, !PT ;  /* 0x0000000610027c12 */ /* 0x000fe2000f8ec0ff */
[----:B------:R-:W-:Y:S01]  /*faf0*/  @P2 IMAD R19, R15, R18, R10 ;  /* 0x000000120f132224 */ /* 0x000fe200078e020a */
[----:B------:R-:W-:Y:S01]  /*fb00*/  LOP3.LUT R13, R13, UR4, RZ, 0xc0, !PT ;  /* 0x000000040d0d7c12 */ /* 0x000fe2000f8ec0ff */
[----:B------:R-:W-:Y:S01]  /*fb10*/  IMAD.MOV R5, RZ, RZ, -R3 ;  /* 0x000000ffff057224 */ /* 0x000fe200078e0a03 */
[----:B------:R-:W-:Y:S01]  /*fb20*/  ULDC UR8, c[0x0][0x610] ;  /* 0x0001840000087ab9 */ /* 0x000fe20000000800 */
[----:B------:R-:W-:Y:S02]  /*fb30*/  IMAD R2, R3, UR5, R2 ;  /* 0x0000000503027c24 */ /* 0x000fe4000f8e0202 */
[----:B------:R-:W-:Y:S01]  /*fb40*/  IMAD R14, R5, UR7, R14 ;  /* 0x00000007050e7c24 */ /* 0x000fe2000f8e020e */
[----:B------:R-:W-:Y:S01]  /*fb50*/  ULDC UR7, c[0x0][0x600] ;  /* 0x0001800000077ab9 */ /* 0x000fe20000000800 */
[----:B------:R-:W-:-:S02]  /*fb60*/  IMAD R5, R2, UR8, R19 ;  /* 0x0000000802057c24 */ /* 0x000fc4000f8e0213 */
[----:B------:R-:W-:Y:S02]  /*fb70*/  IMAD R14, R14, UR7, R13 ;  /* 0x000000070e0e7c24 */ /* 0x000fe4000f8e020d */
[----:B------:R-:W-:-:S03]  /*fb80*/  IMAD.MOV.U32 R2, RZ, RZ, 0x1 ;  /* 0x00000001ff027424 */ /* 0x000fc600078e00ff */
[----:B------:R-:W-:Y:S02]  /*fb90*/  SEL R6, R14, R5, !P2 ;  /* 0x000000050e067207 */ /* 0x000fe40005000000 */
[----:B------:R-:W-:-:S07]  /*fba0*/  SEL R5, R5, R14, !P2 ;  /* 0x0000000e05057207 */ /* 0x000fce0005000000 */
.L_x_306:
[----:B------:R-:W-:Y:S05]  /*fbb0*/  BSYNC B1 ;  /* 0x0000000000017941 */ /* 0x000fea0003800000 */
.L_x_305:
[----:B------:R-:W-:-:S13]  /*fbc0*/  LOP3.LUT P1, RZ, R2, 0xff, RZ, 0xc0, !PT ;  /* 0x000000ff02ff7812 */ /* 0x000fda000782c0ff */
[----:B------:R-:W-:Y:S05]  /*fbd0*/  @P1 BRA `(.L_x_309) ;  /* 0xfffffff400301947 */ /* 0x000fea000383ffff */
[----:B------:R-:W-:Y:S05]  /*fbe0*/  BSYNC B0 ;  /* 0x0000000000007941 */ /* 0x000fea0003800000 */
.L_x_297:
[----:B------:R-:W-:-:S03]  /*fbf0*/  UMOV UR7, 0xffffffff ;  /* 0xffffffff00077882 */ /* 0x000fc60000000000 */
[----:B------:R-:W-:Y:S05]  /*fc00*/  BRA.DIV UR7, `(.L_x_310) ;  /* 0x0000000607707947 */ /* 0x000fea000b800000 */
[----:B------:R-:W-:-:S13]  /*fc10*/  ELECT P0, URZ, PT ;  /* 0x00000000003f782f */ /* 0x000fda0003800000 */
.L_x_326:
[----:B------:R-:W-:Y:S04]  /*fc20*/  BSSY B0, `(.L_x_311) ;  /* 0x000003e000007945 */ /* 0x000fe80003800000 */
[----:B------:R-:W-:Y:S05]  /*fc30*/  @!P0 BRA `(.L_x_312) ;  /* 0x0000000000f08947 */ /* 0x000fea0003800000 */
[----:B------:R-:W-:-:S04]  /*fc40*/  ULOP3.LUT UR7, UR13, 0x2, URZ, 0xfc, !UPT ;  /* 0x000000020d077892 */ /* 0x000fc8000f8efc3f */
[----:B------:R-:W-:-:S06]  /*fc50*/  UISETP.NE.AND UP0, UPT, UR7, 0x3, UPT ;  /* 0x000000030700788c */ /* 0x000fcc000bf05270 */
[----:B------:R-:W-:-:S13]  /*fc60*/  PLOP3.LUT P0, PT, PT, PT, UP0, 0x80, 0x0 ;  /* 0x000000000000781c */ /* 0x000fda0003f0f008 */
[----:B------:R-:W-:Y:S05]  /*fc70*/  @!P0 BRA `(.L_x_313) ;  /* 0x0000000000048947 */ /* 0x000fea0003800000 */
[----:B------:R-:W-:Y:S01]  /*fc80*/  BPT.TRAP 0x1 ;  /* 0x000000040000795c */ /* 0x000fe20000300000 */
.L_x_313:
[----:B------:R-:W0:Y:S01]  /*fc90*/  S2R R3, SR_CgaCtaId ;  /* 0x0000000000037919 */ /* 0x000e220000008800 */
[----:B------:R-:W-:-:S04]  /*fca0*/  MOV R2, 0x400 ;  /* 0x0000040000027802 */ /* 0x000fc80000000f00 */
[----:B0-----:R-:W-:Y:S02]  /*fcb0*/  LEA R3, R3, R2, 0x18 ;  /* 0x0000000203037211 */ /* 0x001fe400078ec0ff */
[----:B------:R-:W-:-:S03]  /*fcc0*/  SHF.L.U32 R2, R0, 0x1f, RZ ;  /* 0x0000001f00027819 */ /* 0x000fc600000006ff */
[----:B------:R-:W-:-:S04]  /*fcd0*/  VIADD R3, R3, 0x30 ;  /* 0x0000003003037836 */ /* 0x000fc80000000000 */
[C---:B------:R-:W-:Y:S02]  /*fce0*/  IMAD R7, R8.reuse, 0x8, R3 ;  /* 0x0000000808077824 */ /* 0x040fe400078e0203 */
[----:B------:R-:W-:Y:S02]  /*fcf0*/  VIADD R8, R8, 0x1 ;  /* 0x0000000108087836 */ /* 0x000fe40000000000 */
[----:B------:R-:W0:Y:S03]  /*fd00*/  SYNCS.PHASECHK.TRANS64.TRYWAIT P0, [R7+URZ], R2 ;  /* 0x00000002070075a7 */ /* 0x000e26000800017f */
[----:B------:R-:W-:-:S04]  /*fd10*/  ISETP.NE.AND P1, PT, R8, 0x6, PT ;  /* 0x000000060800780c */ /* 0x000fc80003f25270 */
[----:B------:R-:W-:Y:S02]  /*fd20*/  SEL R5, RZ, 0x1, P1 ;  /* 0x00000001ff057807 */ /* 0x000fe40000800000 */
[----:B------:R-:W-:Y:S02]  /*fd30*/  SEL R8, R8, RZ, P1 ;  /* 0x000000ff08087207 */ /* 0x000fe40000800000 */
[----:B------:R-:W-:-:S03]  /*fd40*/  LOP3.LUT R5, R0, R5, RZ, 0x3c, !PT ;  /* 0x0000000500057212 */ /* 0x000fc600078e3cff */
[----:B------:R-:W-:Y:S01]  /*fd50*/  IMAD R9, R8, 0x8, R3 ;  /* 0x0000000808097824 */ /* 0x000fe200078e0203 */
[----:B------:R-:W-:Y:S01]  /*fd60*/  SHF.L.U32 R4, R5, 0x1f, RZ ;  /* 0x0000001f05047819 */ /* 0x000fe200000006ff */
[----:B0-----:R-:W-:Y:S06]  /*fd70*/  @!P0 BRA `(.L_x_314) ;  /* 0x0000000400388947 */ /* 0x001fec0003800000 */
.L_x_327:
[----:B------:R-:W1:Y:S01]  /*fd80*/  SYNCS.PHASECHK.TRANS64.TRYWAIT P0, [R9+URZ], R4 ;  /* 0x00000004090075a7 */ /* 0x000e62000800017f */
[----:B------:R-:W-:-:S05]  /*fd90*/  VIADD R0, R8, 0x1 ;  /* 0x0000000108007836 */ /* 0x000fca0000000000 */
[----:B------:R-:W-:-:S04]  /*fda0*/  ISETP.NE.AND P1, PT, R0, 0x6, PT ;  /* 0x000000060000780c */ /* 0x000fc80003f25270 */
[----:B0-----:R-:W-:Y:S02]  /*fdb0*/  SEL R2, RZ, 0x1, P1 ;  /* 0x00000001ff027807 */ /* 0x001fe40000800000 */
[----:B------:R-:W-:Y:S02]  /*fdc0*/  SEL R0, R0, RZ, P1 ;  /* 0x000000ff00007207 */ /* 0x000fe40000800000 */
[----:B------:R-:W-:-:S03]  /*fdd0*/  LOP3.LUT R7, R5, R2, RZ, 0x3c, !PT ;  /* 0x0000000205077212 */ /* 0x000fc600078e3cff */
[----:B------:R-:W-:Y:S01]  /*fde0*/  IMAD R6, R0, 0x8, R3 ;  /* 0x0000000800067824 */ /* 0x000fe200078e0203 */
[----:B------:R-:W-:Y:S01]  /*fdf0*/  SHF.L.U32 R5, R7, 0x1f, RZ ;  /* 0x0000001f07057819 */ /* 0x000fe200000006ff */
[----:B-1----:R-:W-:Y:S06]  /*fe00*/  @!P0 BRA `(.L_x_315) ;  /* 0x0000000400288947 */ /* 0x002fec0003800000 */
.L_x_328:
[----:B------:R-:W1:Y:S01]  /*fe10*/  SYNCS.PHASECHK.TRANS64.TRYWAIT P0, [R6+URZ], R5 ;  /* 0x00000005060075a7 */ /* 0x000e62000800017f */
[----:B------:R-:W-:-:S05]  /*fe20*/  VIADD R0, R0, 0x1 ;  /* 0x0000000100007836 */ /* 0x000fca0000000000 */
[----:B------:R-:W-:-:S04]  /*fe30*/  ISETP.NE.AND P1, PT, R0, 0x6, PT ;  /* 0x000000060000780c */ /* 0x000fc80003f25270 */
[----:B------:R-:W-:Y:S02]  /*fe40*/  SEL R2, RZ, 0x1, P1 ;  /* 0x00000001ff027807 */ /* 0x000fe40000800000 */
[----:B------:R-:W-:Y:S02]  /*fe50*/  SEL R0, R0, RZ, P1 ;  /* 0x000000ff00007207 */ /* 0x000fe40000800000 */
[----:B------:R-:W-:-:S03]  /*fe60*/  LOP3.LUT R7, R7, R2, RZ, 0x3c, !PT ;  /* 0x0000000207077212 */ /* 0x000fc600078e3cff */
[----:B0-----:R-:W-:Y:S01]  /*fe70*/  IMAD R9, R0, 0x8, R3 ;  /* 0x0000000800097824 */ /* 0x001fe200078e0203 */
[----:B------:R-:W-:Y:S01]  /*fe80*/  SHF.L.U32 R4, R7, 0x1f, RZ ;  /* 0x0000001f07047819 */ /* 0x000fe200000006ff */
[----:B-1----:R-:W-:Y:S06]  /*fe90*/  @!P0 BRA `(.L_x_316) ;  /* 0x0000000400188947 */ /* 0x002fec0003800000 */
.L_x_329:
        /* <DEDUP_REMOVED lines=9> */
.L_x_330:
[----:B------:R-:W1:Y:S01]  /*ff30*/  SYNCS.PHASECHK.TRANS64.TRYWAIT P0, [R6+URZ], R5 ;  /* 0x00000005060075a7 */ /* 0x000e62000800017f */
[----:B------:R-:W-:-:S05]  /*ff40*/  VIADD R0, R0, 0x1 ;  /* 0x0000000100007836 */ /* 0x000fca0000000000 */
[----:B------:R-:W-:-:S04]  /*ff50*/  ISETP.NE.AND P1, PT, R0, 0x6, PT ;  /* 0x000000060000780c */ /* 0x000fc80003f25270 */
[----:B------:R-:W-:Y:S02]  /*ff60*/  SEL R2, RZ, 0x1, P1 ;  /* 0x00000001ff027807 */ /* 0x000fe40000800000 */
[----:B------:R-:W-:Y:S02]  /*ff70*/  SEL R0, R0, RZ, P1 ;  /* 0x000000ff00007207 */ /* 0x000fe40000800000 */
[----:B------:R-:W-:Y:S01]  /*ff80*/  LOP3.LUT R2, R7, R2, RZ, 0x3c, !PT ;  /* 0x0000000207027212 */ /* 0x000fe200078e3cff */
[----:B-1----:R-:W-:Y:S06]  /*ff90*/  @!P0 BRA `(.L_x_318) ;  /* 0x0000000400008947 */ /* 0x002fec0003800000 */
.L_x_331:
[----:B------:R-:W-:Y:S01]  /*ffa0*/  IMAD R3, R0, 0x8, R3 ;  /* 0x0000000800037824 */ /* 0x000fe200078e0203 */
[----:B------:R-:W-:-:S07]  /*ffb0*/  SHF.L.U32 R0, R2, 0x1f, RZ ;  /* 0x0000001f02007819 */ /* 0x000fce00000006ff */
.L_x_319:
[----:B--2---:R2:W3:Y:S02]  /*ffc0*/  SYNCS.PHASECHK.TRANS64.TRYWAIT P0, [R3+URZ], R0 ;  /* 0x00000000030075a7 */ /* 0x0044e4000800017f */
[----:B---3--:R-:W-:Y:S05]  /*ffd0*/  @!P0 NANOSLEEP.SYNCS 0x989680 ;  /* 0x009896800000895d */ /* 0x008fea0003900000 */
[----:B------:R-:W3:Y:S02]  /*ffe0*/  @!P0 SYNCS.PHASECHK.TRANS64 P0, [R3+URZ], R0 ;  /* 0x00000000030085a7 */ /* 0x000ee4000800007f */
[----:B---3--:R-:W-:Y:S05]  /*fff0*/  @!P0 BRA `(.L_x_319) ;  /* 0xfffffffc00f08947 */ /* 0x008fea000383ffff */
.L_x_312:
[----:B------:R-:W-:Y:S05]  /*10000*/  BSYNC B0 ;  /* 0x0000000000007941 */ /* 0x000fea0003800000 */
.L_x_311:
[----:B------:R-:W-:Y:S05]  /*10010*/  EXIT ;  /* 0x000000000000794d */ /* 0x000fea0003800000 */
.L_x_17:
[----:B-1----:R-:W-:-:S04]  /*10020*/  IMAD.U32 R3, RZ, RZ, UR6 ;  /* 0x00000006ff037e24 */ /* 0x002fc8000f8e00ff */
[----:B------:R1:W2:Y:S03]  /*10030*/  SYNCS.PHASECHK.TRANS64.TRYWAIT P0, [R3+URZ], R0 ;  /* 0x00000000030075a7 */ /* 0x0002a6000800017f */
[----:B--2---:R-:W-:Y:S05]  /*10040*/  @!P0 NANOSLEEP.SYNCS 0x989680 ;  /* 0x009896800000895d */ /* 0x004fea0003900000 */
[----:B------:R-:W2:Y:S02]  /*10050*/  @!P0 SYNCS.PHASECHK.TRANS64 P0, [R3+URZ], R0 ;  /* 0x00000000030085a7 */ /* 0x000ea4000800007f */
[----:B--2---:R-:W-:Y:S05]  /*10060*/  @!P0 BRA `(.L_x_17) ;  /* 0xfffffffc00ec8947 */ /* 0x004fea000383ffff */
[----:B------:R-:W-:Y:S05]  /*10070*/  BRA `(.L_x_16) ;  /* 0xffffff1800c87947 */ /* 0x000fea000383ffff */
.L_x_23:
[----:B-----5:R1:W-:Y:S02]  /*10080*/  STL [R1+0x88], R0 ;  /* 0x0000880001007387 */ /* 0x0203e40000100800 */
[----:B-1----:R-:W-:-:S04]  /*10090*/  IMAD.U32 R0, RZ, RZ, UR9 ;  /* 0x00000009ff007e24 */ /* 0x002fc8000f8e00ff */
[----:B------:R1:W3:Y:S03]  /*100a0*/  SYNCS.PHASECHK.TRANS64.TRYWAIT P0, [R0+URZ], R229 ;  /* 0x000000e5000075a7 */ /* 0x0002e6000800017f */
[----:B---3--:R-:W-:Y:S05]  /*100b0*/  @!P0 NANOSLEEP.SYNCS 0x989680 ;  /* 0x009896800000895d */ /* 0x008fea0003900000 */
[----:B------:R1:W3:Y:S02]  /*100c0*/  @!P0 SYNCS.PHASECHK.TRANS64 P0, [R0+URZ], R229 ;  /* 0x000000e5000085a7 */ /* 0x0002e4000800007f */
[----:B-1----:R1:W5:Y:S02]  /*100d0*/  LDL.LU R0, [R1+0x88] ;  /* 0x0000880001007983 */ /* 0x0023640000300800 */
[----:B-1-3--:R-:W-:Y:S05]  /*100e0*/  @!P0 BRA `(.L_x_23) ;  /* 0xfffffffc00e48947 */ /* 0x00afea000383ffff */
[----:B------:R-:W-:Y:S05]  /*100f0*/  BRA `(.L_x_22) ;  /* 0xffffff2c00287947 */ /* 0x000fea000383ffff */
.L_x_298:
[----:B------:R-:W-:Y:S01]  /*10100*/  BSSY B1, `(.L_x_320) ;  /* 0x0000006000017945 */ /* 0x000fe20003800000 */
[----:B------:R-:W-:-:S07]  /*10110*/  IMAD.MOV.U32 R2, RZ, RZ, -0x1 ;  /* 0xffffffffff027424 */ /* 0x000fce00078e00ff */
[----:B------:R-:W-:Y:S05]  /*10120*/  WARPSYNC.COLLECTIVE R2, `(.L_x_321) ;  /* 0x00000000020c7348 */ /* 0x000fea0003c00000 */
[----:B------:R-:W-:Y:S02]  /*10130*/  ELECT P1, UR62, PT ;  /* 0x00000000003e782f */ /* 0x000fe40003820000 */
[----:B------:R-:W-:Y:S01]  /*10140*/  MOV R2, UR62 ;  /* 0x0000003e00027c02 */ /* 0x000fe20008000f00 */
[----:B------:R-:W-:Y:S10]  /*10150*/  ENDCOLLECTIVE ;  /* 0x000000000000791b */ /* 0x000ff40003800000 */
.L_x_321:
[----:B------:R-:W-:Y:S05]  /*10160*/  BSYNC B1 ;  /* 0x0000000000017941 */ /* 0x000fea0003800000 */
.L_x_320:
[----:B------:R-:W-:Y:S05]  /*10170*/  BRA `(.L_x_322) ;  /* 0xffffffec00d47947 */ /* 0x000fea000383ffff */
.L_x_301:
[----:B-1----:R1:W2:Y:S02]  /*10180*/  SYNCS.PHASECHK.TRANS64.TRYWAIT P1, [R13+URZ+0x30], R4 ;  /* 0x000030040d0075a7 */ /* 0x0022a4000802017f */
[----:B--2---:R-:W-:Y:S05]  /*10190*/  @!P1 NANOSLEEP.SYNCS 0x989680 ;  /* 0x009896800000995d */ /* 0x004fea0003900000 */
[----:B------:R-:W2:Y:S02]  /*101a0*/  @!P1 SYNCS.PHASECHK.TRANS64 P1, [R13+URZ+0x30], R4 ;  /* 0x000030040d0095a7 */ /* 0x000ea4000802007f */
[----:B--2---:R-:W-:Y:S05]  /*101b0*/  @!P1 BRA `(.L_x_301) ;  /* 0xfffffffc00f09947 */ /* 0x004fea000383ffff */
[----:B------:R-:W-:Y:S05]  /*101c0*/  BRA `(.L_x_323) ;  /* 0xfffffff000087947 */ /* 0x000fea000383ffff */
.L_x_310:
[----:B------:R-:W-:Y:S01]  /*101d0*/  BSSY B0, `(.L_x_324) ;  /* 0x0000006000007945 */ /* 0x000fe20003800000 */
[----:B------:R-:W-:-:S07]  /*101e0*/  IMAD.MOV.U32 R2, RZ, RZ, -0x1 ;  /* 0xffffffffff027424 */ /* 0x000fce00078e00ff */
[----:B------:R-:W-:Y:S05]  /*101f0*/  WARPSYNC.COLLECTIVE R2, `(.L_x_325) ;  /* 0x00000000020c7348 */ /* 0x000fea0003c00000 */
[----:B------:R-:W-:Y:S02]  /*10200*/  ELECT P1, UR62, PT ;  /* 0x00000000003e782f */ /* 0x000fe40003820000 */
[----:B------:R-:W-:Y:S01]  /*10210*/  MOV R2, UR62 ;  /* 0x0000003e00027c02 */ /* 0x000fe20008000f00 */
[----:B------:R-:W-:Y:S10]  /*10220*/  ENDCOLLECTIVE ;  /* 0x000000000000791b */ /* 0x000ff40003800000 */
.L_x_325:
[----:B------:R-:W-:Y:S05]  /*10230*/  BSYNC B0 ;  /* 0x0000000000007941 */ /* 0x000fea0003800000 */
.L_x_324:
[----:B------:R-:W-:Y:S01]  /*10240*/  PLOP3.LUT P0, PT, P1, PT, PT, 0x80, 0x0 ;  /* 0x000000000000781c */ /* 0x000fe20000f0f070 */
[----:B------:R-:W-:-:S12]  /*10250*/  BRA `(.L_x_326) ;  /* 0xfffffff800707947 */ /* 0x000fd8000383ffff */
.L_x_314:
[----:B0-----:R0:W1:Y:S02]  /*10260*/  SYNCS.PHASECHK.TRANS64.TRYWAIT P0, [R7+URZ], R2 ;  /* 0x00000002070075a7 */ /* 0x001064000800017f */
[----:B-1----:R-:W-:Y:S05]  /*10270*/  @!P0 NANOSLEEP.SYNCS 0x989680 ;  /* 0x009896800000895d */ /* 0x002fea0003900000 */
[----:B------:R-:W1:Y:S02]  /*10280*/  @!P0 SYNCS.PHASECHK.TRANS64 P0, [R7+URZ], R2 ;  /* 0x00000002070085a7 */ /* 0x000e64000800007f */
[----:B-1----:R-:W-:Y:S05]  /*10290*/  @!P0 BRA `(.L_x_314) ;  /* 0xfffffffc00f08947 */ /* 0x002fea000383ffff */
[----:B------:R-:W-:Y:S05]  /*102a0*/  BRA `(.L_x_327) ;  /* 0xfffffff800b47947 */ /* 0x000fea000383ffff */
.L_x_315:
[----:B0-----:R0:W1:Y:S02]  /*102b0*/  SYNCS.PHASECHK.TRANS64.TRYWAIT P0, [R9+URZ], R4 ;  /* 0x00000004090075a7 */ /* 0x001064000800017f */
[----:B-1----:R-:W-:Y:S05]  /*102c0*/  @!P0 NANOSLEEP.SYNCS 0x989680 ;  /* 0x009896800000895d */ /* 0x002fea0003900000 */
[----:B------:R-:W1:Y:S02]  /*102d0*/  @!P0 SYNCS.PHASECHK.TRANS64 P0, [R9+URZ], R4 ;  /* 0x00000004090085a7 */ /* 0x000e64000800007f */
[----:B-1----:R-:W-:Y:S05]  /*102e0*/  @!P0 BRA `(.L_x_315) ;  /* 0xfffffffc00f08947 */ /* 0x002fea000383ffff */
[----:B------:R-:W-:Y:S05]  /*102f0*/  BRA `(.L_x_328) ;  /* 0xfffffff800c47947 */ /* 0x000fea000383ffff */
.L_x_316:
[----:B0-----:R0:W1:Y:S02]  /*10300*/  SYNCS.PHASECHK.TRANS64.TRYWAIT P0, [R6+URZ], R5 ;  /* 0x00000005060075a7 */ /* 0x001064000800017f */
[----:B-1----:R-:W-:Y:S05]  /*10310*/  @!P0 NANOSLEEP.SYNCS 0x989680 ;  /* 0x009896800000895d */ /* 0x002fea0003900000 */
[----:B------:R-:W1:Y:S02]  /*10320*/  @!P0 SYNCS.PHASECHK.TRANS64 P0, [R6+URZ], R5 ;  /* 0x00000005060085a7 */ /* 0x000e64000800007f */
[----:B-1----:R-:W-:Y:S05]  /*10330*/  @!P0 BRA `(.L_x_316) ;  /* 0xfffffffc00f08947 */ /* 0x002fea000383ffff */
[----:B------:R-:W-:Y:S05]  /*10340*/  BRA `(.L_x_329) ;  /* 0xfffffff800d47947 */ /* 0x000fea000383ffff */
.L_x_317:
[----:B0-----:R0:W1:Y:S02]  /*10350*/  SYNCS.PHASECHK.TRANS64.TRYWAIT P0, [R9+URZ], R4 ;  /* 0x00000004090075a7 */ /* 0x001064000800017f */
[----:B-1----:R-:W-:Y:S05]  /*10360*/  @!P0 NANOSLEEP.SYNCS 0x989680 ;  /* 0x009896800000895d */ /* 0x002fea0003900000 */
[----:B------:R-:W1:Y:S02]  /*10370*/  @!P0 SYNCS.PHASECHK.TRANS64 P0, [R9+URZ], R4 ;  /* 0x00000004090085a7 */ /* 0x000e64000800007f */
[----:B-1----:R-:W-:Y:S05]  /*10380*/  @!P0 BRA `(.L_x_317) ;  /* 0xfffffffc00f08947 */ /* 0x002fea000383ffff */
[----:B------:R-:W-:Y:S05]  /*10390*/  BRA `(.L_x_330) ;  /* 0xfffffff800e47947 */ /* 0x000fea000383ffff */
.L_x_318:
[----:B-1----:R1:W2:Y:S02]  /*103a0*/  SYNCS.PHASECHK.TRANS64.TRYWAIT P0, [R6+URZ], R5 ;  /* 0x00000005060075a7 */ /* 0x0022a4000800017f */
[----:B--2---:R-:W-:Y:S05]  /*103b0*/  @!P0 NANOSLEEP.SYNCS 0x989680 ;  /* 0x009896800000895d */ /* 0x004fea0003900000 */
[----:B------:R-:W2:Y:S02]  /*103c0*/  @!P0 SYNCS.PHASECHK.TRANS64 P0, [R6+URZ], R5 ;  /* 0x00000005060085a7 */ /* 0x000ea4000800007f */
[----:B--2---:R-:W-:Y:S05]  /*103d0*/  @!P0 BRA `(.L_x_318) ;  /* 0xfffffffc00f08947 */ /* 0x004fea000383ffff */
[----:B------:R-:W-:Y:S05]  /*103e0*/  BRA `(.L_x_331) ;  /* 0xfffffff800ec7947 */ /* 0x000fea000383ffff */
.L_x_332:
[----:B------:R-:W-:-:S00]  /*103f0*/  BRA `(.L_x_332) ;  /* 0xfffffffc00fc7947 */ /* 0x000fc0000383ffff */
[----:B------:R-:W-:-:S00]  /*10400*/  NOP ;  /* 0x0000000000007918 */ /* 0x000fc00000000000 */
[----:B------:R-:W-:-:S00]  /*10410*/  NOP ;  /* 0x0000000000007918 */ /* 0x000fc00000000000 */
[----:B------:R-:W-:-:S00]  /*10420*/  NOP ;  /* 0x0000000000007918 */ /* 0x000fc00000000000 */
[----:B------:R-:W-:-:S00]  /*10430*/  NOP ;  /* 0x0000000000007918 */ /* 0x000fc00000000000 */
[----:B------:R-:W-:-:S00]  /*10440*/  NOP ;  /* 0x0000000000007918 */ /* 0x000fc00000000000 */
[----:B------:R-:W-:-:S00]  /*10450*/  NOP ;  /* 0x0000000000007918 */ /* 0x000fc00000000000 */
[----:B------:R-:W-:-:S00]  /*10460*/  NOP ;  /* 0x0000000000007918 */ /* 0x000fc00000000000 */
[----:B------:R-:W-:-:S00]  /*10470*/  NOP ;  /* 0x0000000000007918 */ /* 0x000fc00000000000 */
.L_x_333:


//--------------------- .nv.shared._ZN7cutlass13device_kernelINS_4gemm6kernel13GemmUniversalIN4cute5tupleIJiiiiEEENS1_10collective13CollectiveMmaINS1_37MainloopSm90TmaGmmaWarpSpecializedFP8ILi6ENS5_IJNS4_1CILi1EEESB_SB_EEENS1_35KernelTmaWarpSpecializedCooperativeEEENS5_IJNSA_ILi128EEENSA_ILi256EEENSA_ILi32EEEEEENS_12float_e5m2_tENS5_IJlSB_lEEESJ_SK_NS4_8TiledMMAINS4_8MMA_AtomIJNS4_4SM904GMMA31MMA_64x256x32_F32E5M2E5M2_SS_TNILNSO_7ScaleInE1ELSQ_1EEEEEENS4_6LayoutINS5_IJNSA_ILi2EEESB_SB_EEENS5_IJSB_NSA_ILi0EEESW_EEEEENS5_IJNS4_10UnderscoreESZ_SZ_EEEEENS4_13SM90_TMA_LOADENS4_14ComposedLayoutINS4_7SwizzleILi1ELi4ELi3EEENS4_18smem_ptr_flag_bitsILi8EEENST_INS5_IJNSA_ILi8EEESH_EEENS5_IJSH_SB_EEEEEEEvNS4_8identityES12_S1C_vS1D_EENS_8epilogue10collective6detail29Sm90TmaWarpSpecializedAdapterINS1G_15DefaultEpilogueISJ_SK_SK_NS1F_6thread17LinearCombinationISJ_Li1EffLNS1K_9ScaleType4KindE0ELNS_15FloatRoundStyleE2ESJ_EENS1_15EpilogueDefaultEEEEEvvEEEEvNT_6ParamsE --------------------------
	.section	.nv.shared._ZN7cutlass13device_kernelINS_4gemm6kernel13GemmUniversalIN4cute5tupleIJiiiiEEENS1_10collective13CollectiveMmaINS1_37MainloopSm90TmaGmmaWarpSpecializedFP8ILi6ENS5_IJNS4_1CILi1EEESB_SB_EEENS1_35KernelTmaWarpSpecializedCooperativeEEENS5_IJNSA_ILi128EEENSA_ILi256EEENSA_ILi32EEEEEENS_12float_e5m2_tENS5_IJlSB_lEEESJ_SK_NS4_8TiledMMAINS4_8MMA_AtomIJNS4_4SM904GMMA31MMA_64x256x32_F32E5M2E5M2_SS_TNILNSO_7ScaleInE1ELSQ_1EEEEEENS4_6LayoutINS5_IJNSA_ILi2EEESB_SB_EEENS5_IJSB_NSA_ILi0EEESW_EEEEENS5_IJNS4_10UnderscoreESZ_SZ_EEEEENS4_13SM90_TMA_LOADENS4_14ComposedLayoutINS4_7SwizzleILi1ELi4ELi3EEENS4_18smem_ptr_flag_bitsILi8EEENST_INS5_IJNSA_ILi8EEESH_EEENS5_IJSH_SB_EEEEEEEvNS4_8identityES12_S1C_vS1D_EENS_8epilogue10collective6detail29Sm90TmaWarpSpecializedAdapterINS1G_15DefaultEpilogueISJ_SK_SK_NS1F_6thread17LinearCombinationISJ_Li1EffLNS1K_9ScaleType4KindE0ELNS_15FloatRoundStyleE2ESJ_EENS1_15EpilogueDefaultEEEEEvvEEEEvNT_6ParamsE,"aw",@nobits
	.sectionflags	@""
	.align	16
	.zero		1024


//--------------------- .nv.shared.reserved.0     --------------------------
	.section	.nv.shared.reserved.0,"aw",@nobits
	.weak		__nv_reservedSMEM_offset_0_alias
	.size		__nv_reservedSMEM_offset_0_alias, 0, 0
	.other		__nv_reservedSMEM_offset_0_alias,@"STO_CUDA_RESERVED_SHARED STV_DEFAULT"
__nv_reservedSMEM_offset_0_alias:
	.zero		0


//--------------------- .nv.global                --------------------------
	.section	.nv.global,"aw",@nobits
.nv.global:
	.type		_ZN40_INTERNAL_3bd721a6_4_k_cu_8ea1d842_303454cute1_E,@object
	.size		_ZN40_INTERNAL_3bd721a6_4_k_cu_8ea1d842_303454cute1_E,(_ZN40_INTERNAL_3bd721a6_4_k_cu_8ea1d842_303454cuda3std3__45__cpo6cbeginE - _ZN40_INTERNAL_3bd721a6_4_k_cu_8ea1d842_303454cute1_E)
_ZN40_INTERNAL_3bd721a6_4_k_cu_8ea1d842_303454cute1_E:
	.zero		1
	.type		_ZN40_INTERNAL_3bd721a6_4_k_cu_8ea1d842_303454cuda3std3__45__cpo6cbeginE,@object
	.size		_ZN40_INTERNAL_3bd721a6_4_k_cu_8ea1d842_303454cuda3std3__45__cpo6cbeginE,(_ZN40_INTERNAL_3bd721a6_4_k_cu_8ea1d842_303454cuda3std3__48in_placeE - _ZN40_INTERNAL_3bd721a6_4_k_cu_8ea1d842_303454cuda3std3__45__cpo6cbeginE)
_ZN40_INTERNAL_3bd721a6_4_k_cu_8ea1d842_303454cuda3std3__45__cpo6cbeginE:
	.zero		1
	.type		_ZN40_INTERNAL_3bd721a6_4_k_cu_8ea1d842_303454cuda3std3__48in_placeE,@object
	.size		_ZN40_INTERNAL_3bd721a6_4_k_cu_8ea1d842_303454cuda3std3__48in_placeE,(_ZN40_INTERNAL_3bd721a6_4_k_cu_8ea1d842_303454cuda3std6ranges3__45__cpo9iter_moveE - _ZN40_INTERNAL_3bd721a6_4_k_cu_8ea1d842_303454cuda3std3__48in_placeE)
_ZN40_INTERNAL_3bd721a6_4_k_cu_8ea1d842_303454cuda3std3__48in_placeE:
	.zero		1
	.type		_ZN40_INTERNAL_3bd721a6_4_k_cu_8ea1d842_303454cuda3std6ranges3__45__cpo9iter_moveE,@object
	.size		_ZN40_INTERNAL_3bd721a6_4_k_cu_8ea1d842_303454cuda3std6ranges3__45__cpo9iter_moveE,(_ZN40_INTERNAL_3bd721a6_4_k_cu_8ea1d842_303454cuda3std3__45__cpo5beginE - _ZN40_INTERNAL_3bd721a6_4_k_cu_8ea1d842_303454cuda3std6ranges3__45__cpo9iter_moveE)
_ZN40_INTERNAL_3bd721a6_4_k_cu_8ea1d842_303454cuda3std6ranges3__45__cpo9iter_moveE:
	.zero		1
	.type		_ZN40_INTERNAL_3bd721a6_4_k_cu_8ea1d842_303454cuda3std3__45__cpo5beginE,@object
	.size		_ZN40_INTERNAL_3bd721a6_4_k_cu_8ea1d842_303454cuda3std3__45__cpo5beginE,(_ZN40_INTERNAL_3bd721a6_4_k_cu_8ea1d842_303454cuda3std3__442_GLOBAL__N__3bd721a6_4_k_cu_8ea1d842_303456ignoreE - _ZN40_INTERNAL_3bd721a6_4_k_cu_8ea1d842_303454cuda3std3__45__cpo5beginE)
_ZN40_INTERNAL_3bd721a6_4_k_cu_8ea1d842_303454cuda3std3__45__cpo5beginE:
	.zero		1
	.type		_ZN40_INTERNAL_3bd721a6_4_k_cu_8ea1d842_303454cuda3std3__442_GLOBAL__N__3bd721a6_4_k_cu_8ea1d842_303456ignoreE,@object
	.size		_ZN40_INTERNAL_3bd721a6_4_k_cu_8ea1d842_303454cuda3std3__442_GLOBAL__N__3bd721a6_4_k_cu_8ea1d842_303456ignoreE,(_ZN40_INTERNAL_3bd721a6_4_k_cu_8ea1d842_303454cute7productE - _ZN40_INTERNAL_3bd721a6_4_k_cu_8ea1d842_303454cuda3std3__442_GLOBAL__N__3bd721a6_4_k_cu_8ea1d842_303456ignoreE)
_ZN40_INTERNAL_3bd721a6_4_k_cu_8ea1d842_303454cuda3std3__442_GLOBAL__N__3bd721a6_4_k_cu_8ea1d842_303456ignoreE:
	.zero		1
	.type		_ZN40_INTERNAL_3bd721a6_4_k_cu_8ea1d842_303454cute7productE,@object
	.size		_ZN40_INTERNAL_3bd721a6_4_k_cu_8ea1d842_303454cute7productE,(_ZN40_INTERNAL_3bd721a6_4_k_cu_8ea1d842_303454cuda3std3__45__cpo3endE - _ZN40_INTERNAL_3bd721a6_4_k_cu_8ea1d842_303454cute7productE)
_ZN40_INTERNAL_3bd721a6_4_k_cu_8ea1d842_303454cute7productE:
	.zero		1
	.type		_ZN40_INTERNAL_3bd721a6_4_k_cu_8ea1d842_303454cuda3std3__45__cpo3endE,@object
	.size		_ZN40_INTERNAL_3bd721a6_4_k_cu_8ea1d842_303454cuda3std3__45__cpo3endE,(_ZN40_INTERNAL_3bd721a6_4_k_cu_8ea1d842_303454cuda3std3__419piecewise_constructE - _ZN40_INTERNAL_3bd721a6_4_k_cu_8ea1d842_303454cuda3std3__45__cpo3endE)
_ZN40_INTERNAL_3bd721a6_4_k_cu_8ea1d842_303454cuda3std3__45__cpo3endE:
	.zero		1
	.type		_ZN40_INTERNAL_3bd721a6_4_k_cu_8ea1d842_303454cuda3std3__419piecewise_constructE,@object
	.size		_ZN40_INTERNAL_3bd721a6_4_k_cu_8ea1d842_303454cuda3std3__419piecewise_constructE,(_ZN40_INTERNAL_3bd721a6_4_k_cu_8ea1d842_303454cuda3std3__45__cpo4cendE - _ZN40_INTERNAL_3bd721a6_4_k_cu_8ea1d842_303454cuda3std3__419piecewise_constructE)
_ZN40_INTERNAL_3bd721a6_4_k_cu_8ea1d842_303454cuda3std3__419piecewise_constructE:
	.zero		1
	.type		_ZN40_INTERNAL_3bd721a6_4_k_cu_8ea1d842_303454cuda3std3__45__cpo4cendE,@object
	.size		_ZN40_INTERNAL_3bd721a6_4_k_cu_8ea1d842_303454cuda3std3__45__cpo4cendE,(_ZN40_INTERNAL_3bd721a6_4_k_cu_8ea1d842_303454cuda3std6ranges3__45__cpo4swapE - _ZN40_INTERNAL_3bd721a6_4_k_cu_8ea1d842_303454cuda3std3__45__cpo4cendE)
_ZN40_INTERNAL_3bd721a6_4_k_cu_8ea1d842_303454cuda3std3__45__cpo4cendE:
	.zero		1
	.type		_ZN40_INTERNAL_3bd721a6_4_k_cu_8ea1d842_303454cuda3std6ranges3__45__cpo4swapE,@object
	.size		_ZN40_INTERNAL_3bd721a6_4_k_cu_8ea1d842_303454cuda3std6ranges3__45__cpo4swapE,(.L_7 - _ZN40_INTERNAL_3bd721a6_4_k_cu_8ea1d842_303454cuda3std6ranges3__45__cpo4swapE)
_ZN40_INTERNAL_3bd721a6_4_k_cu_8ea1d842_303454cuda3std6ranges3__45__cpo4swapE:
	.zero		1
.L_7:


//--------------------- .nv.constant0._ZN7cutlass13device_kernelINS_4gemm6kernel13GemmUniversalIN4cute5tupleIJiiiiEEENS1_10collective13CollectiveMmaINS1_37MainloopSm90TmaGmmaWarpSpecializedFP8ILi6ENS5_IJNS4_1CILi1EEESB_SB_EEENS1_35KernelTmaWarpSpecializedCooperativeEEENS5_IJNSA_ILi128EEENSA_ILi256EEENSA_ILi32EEEEEENS_12float_e5m2_tENS5_IJlSB_lEEESJ_SK_NS4_8TiledMMAINS4_8MMA_AtomIJNS4_4SM904GMMA31MMA_64x256x32_F32E5M2E5M2_SS_TNILNSO_7ScaleInE1ELSQ_1EEEEEENS4_6LayoutINS5_IJNSA_ILi2EEESB_SB_EEENS5_IJSB_NSA_ILi0EEESW_EEEEENS5_IJNS4_10UnderscoreESZ_SZ_EEEEENS4_13SM90_TMA_LOADENS4_14ComposedLayoutINS4_7SwizzleILi1ELi4ELi3EEENS4_18smem_ptr_flag_bitsILi8EEENST_INS5_IJNSA_ILi8EEESH_EEENS5_IJSH_SB_EEEEEEEvNS4_8identityES12_S1C_vS1D_EENS_8epilogue10collective6detail29Sm90TmaWarpSpecializedAdapterINS1G_15DefaultEpilogueISJ_SK_SK_NS1F_6thread17LinearCombinationISJ_Li1EffLNS1K_9ScaleType4KindE0ELNS_15FloatRoundStyleE2ESJ_EENS1_15EpilogueDefaultEEEEEvvEEEEvNT_6ParamsE --------------------------
	.section	.nv.constant0._ZN7cutlass13device_kernelINS_4gemm6kernel13GemmUniversalIN4cute5tupleIJiiiiEEENS1_10collective13CollectiveMmaINS1_37MainloopSm90TmaGmmaWarpSpecializedFP8ILi6ENS5_IJNS4_1CILi1EEESB_SB_EEENS1_35KernelTmaWarpSpecializedCooperativeEEENS5_IJNSA_ILi128EEENSA_ILi256EEENSA_ILi32EEEEEENS_12float_e5m2_tENS5_IJlSB_lEEESJ_SK_NS4_8TiledMMAINS4_8MMA_AtomIJNS4_4SM904GMMA31MMA_64x256x32_F32E5M2E5M2_SS_TNILNSO_7ScaleInE1ELSQ_1EEEEEENS4_6LayoutINS5_IJNSA_ILi2EEESB_SB_EEENS5_IJSB_NSA_ILi0EEESW_EEEEENS5_IJNS4_10UnderscoreESZ_SZ_EEEEENS4_13SM90_TMA_LOADENS4_14ComposedLayoutINS4_7SwizzleILi1ELi4ELi3EEENS4_18smem_ptr_flag_bitsILi8EEENST_INS5_IJNSA_ILi8EEESH_EEENS5_IJSH_SB_EEEEEEEvNS4_8identityES12_S1C_vS1D_EENS_8epilogue10collective6detail29Sm90TmaWarpSpecializedAdapterINS1G_15DefaultEpilogueISJ_SK_SK_NS1F_6thread17LinearCombinationISJ_Li1EffLNS1K_9ScaleType4KindE0ELNS_15FloatRoundStyleE2ESJ_EENS1_15EpilogueDefaultEEEEEvvEEEEvNT_6ParamsE,"a",@progbits
	.sectionflags	@""
	.align	4
.nv.constant0._ZN7cutlass13device_kernelINS_4gemm6kernel13GemmUniversalIN4cute5tupleIJiiiiEEENS1_10collective13CollectiveMmaINS1_37MainloopSm90TmaGmmaWarpSpecializedFP8ILi6ENS5_IJNS4_1CILi1EEESB_SB_EEENS1_35KernelTmaWarpSpecializedCooperativeEEENS5_IJNSA_ILi128EEENSA_ILi256EEENSA_ILi32EEEEEENS_12float_e5m2_tENS5_IJlSB_lEEESJ_SK_NS4_8TiledMMAINS4_8MMA_AtomIJNS4_4SM904GMMA31MMA_64x256x32_F32E5M2E5M2_SS_TNILNSO_7ScaleInE1ELSQ_1EEEEEENS4_6LayoutINS5_IJNSA_ILi2EEESB_SB_EEENS5_IJSB_NSA_ILi0EEESW_EEEEENS5_IJNS4_10UnderscoreESZ_SZ_EEEEENS4_13SM90_TMA_LOADENS4_14ComposedLayoutINS4_7SwizzleILi1ELi4ELi3EEENS4_18smem_ptr_flag_bitsILi8EEENST_INS5_IJNSA_ILi8EEESH_EEENS5_IJSH_SB_EEEEEEEvNS4_8identityES12_S1C_vS1D_EENS_8epilogue10collective6detail29Sm90TmaWarpSpecializedAdapterINS1G_15DefaultEpilogueISJ_SK_SK_NS1F_6thread17LinearCombinationISJ_Li1EffLNS1K_9ScaleType4KindE0ELNS_15FloatRoundStyleE2ESJ_EENS1_15EpilogueDefaultEEEEEvvEEEEvNT_6ParamsE:
	.zero		1664


//--------------------- SYMBOLS --------------------------

	.type		.nv.reservedSmem.offset0,@object
	.size		.nv.reservedSmem.offset0,0x4
